// auto-generated by cutlass_sweep.gemm — config: {"arch": "sm_100", "cluster_m": 2, "cluster_n": 1, "dtype": "int8", "dtype_b": "int8", "layout": "nt", "stages": 0, "tile_k": 32, "tile_m": 128, "tile_n": 64}
#include "cutlass/cutlass.h"
#include "cutlass/gemm/collective/collective_builder.hpp"
#include "cutlass/gemm/device/gemm_universal_adapter.h"
#include "cutlass/gemm/kernel/gemm_universal.hpp"
#include "cutlass/epilogue/collective/collective_builder.hpp"

using ElemA = int8_t;
using ElemB = int8_t;
using ElemCD = int8_t;
using Acc  = int32_t;
using TileShape    = cute::Shape<cute::_128, cute::_64, cute::_32>;
using ClusterShape = cute::Shape<cute::_2, cute::_1, cute::_1>;

using CollectiveEpilogue = typename cutlass::epilogue::collective::CollectiveBuilder<
    cutlass::arch::Sm100, cutlass::arch::OpClassTensorOp,
    TileShape, ClusterShape,
    cutlass::epilogue::collective::EpilogueTileAuto,
    Acc, Acc,
    ElemCD, cutlass::layout::RowMajor, 128 / cutlass::sizeof_bits<ElemCD>::value,
    ElemCD, cutlass::layout::RowMajor, 128 / cutlass::sizeof_bits<ElemCD>::value,
    cutlass::epilogue::collective::EpilogueScheduleAuto
  >::CollectiveOp;

using CollectiveMainloop = typename cutlass::gemm::collective::CollectiveBuilder<
    cutlass::arch::Sm100, cutlass::arch::OpClassTensorOp,
    ElemA, cutlass::layout::RowMajor, 128 / cutlass::sizeof_bits<ElemA>::value,
    ElemB, cutlass::layout::ColumnMajor, 128 / cutlass::sizeof_bits<ElemB>::value,
    Acc,
    TileShape, ClusterShape,
    cutlass::gemm::collective::StageCountAutoCarveout<static_cast<int>(sizeof(typename CollectiveEpilogue::SharedStorage))>,
    cutlass::gemm::collective::KernelScheduleAuto
  >::CollectiveOp;

using GemmKernel = cutlass::gemm::kernel::GemmUniversal<
    cute::Shape<int,int,int,int>,
    CollectiveMainloop,
    CollectiveEpilogue
>;
using Gemm = cutlass::gemm::device::GemmUniversalAdapter<GemmKernel>;

// Force the device kernel symbol into the cubin without needing a host main.
auto* _anchor = &cutlass::device_kernel<GemmKernel>;


// ===== COMPILED SASS (sm_100a) =====

	.target	sm_100a

	.elftype	@"ET_EXEC"


//--------------------- .note.nv.tkinfo           --------------------------
	.section	.note.nv.tkinfo,"",@"SHT_NOTE"
	.sectionflags	@"SHF_NOTE_NV_TKINFO"
	.tkinfo
        /*0018*/ 	.word	0x00000002
        /*0030*/ 	.string	""
        /*0030*/ 	.string	"ptxas"
        /*0030*/ 	.string	"Cuda compilation tools, release 13.0, V13.0.88"
        /*0030*/ 	.string	"Build cuda_13.0.r13.0/compiler.36424714_0"
        /*0030*/ 	.string	"-arch sm_100a -m 64 "



//--------------------- .note.nv.cuinfo           --------------------------
	.section	.note.nv.cuinfo,"",@"SHT_NOTE"
	.sectionflags	@"SHF_NOTE_NV_CUINFO"
        /*0018*/ 	.short	0x0002
        /*001a*/ 	.short	0x0064
        /*001c*/ 	.short	0x0082
	.zero		2


//--------------------- .nv.info                  --------------------------
	.section	.nv.info,"",@"SHT_CUDA_INFO"
	.align	4


	//----- nvinfo : EIATTR_REGCOUNT
	.align		4
        /*0000*/ 	.byte	0x04, 0x2f
        /*0002*/ 	.short	(.L_19 - .L_18)
	.align		4
.L_18:
        /*0004*/ 	.word	index@(_ZN7cutlass13device_kernelINS_4gemm6kernel13GemmUniversalIN4cute5tupleIJiiiiEEENS1_10collective13CollectiveMmaINS1_35MainloopSm100TmaUmmaWarpSpecializedILi72ELi2ELi4ENS5_IJNS4_1CILi2EEENSA_ILi1EEESC_EEEEENS5_IJNSA_ILi128EEENSA_ILi64EEENSA_ILi32EEEEEEaNS5_IJlSC_lEEEaSJ_NS4_8TiledMMAINS4_8MMA_AtomIJNS4_21SM100_MMA_S8_2x1SM_SSIaaiLi128ELi64ELNS4_4UMMA5MajorE0ELSO_0ELNSN_8SaturateE0EEEEEENS4_6LayoutINS5_IJSC_SC_SC_EEENS5_IJNSA_ILi0EEESU_SU_EEEEENS5_IJNS4_10UnderscoreESX_SX_EEEEENS4_18SM100_TMA_2SM_LOADENS4_14ComposedLayoutINS4_7SwizzleILi1ELi4ELi3EEENS4_18smem_ptr_flag_bitsILi8EEENSS_INS5_IJNSA_ILi8EEESH_EEENS5_IJSH_SC_EEEEEEEvNS4_8identityES10_S1A_vS1B_EENS_8epilogue10collective18CollectiveEpilogueINS1D_23Sm100TmaWarpSpecializedILi1ELi1ELi32ELb0ELb0EEEJNS5_IJSG_SG_SH_EEENS5_IJNSS_ISG_SC_EES1J_EEEaSJ_aSJ_NS1D_6fusion15FusionCallbacksIS1H_NS1L_17LinearCombinationIaiaiLNS_15FloatRoundStyleE2EEES1I_S1K_JEEENS4_5SM1004TMEM4LOAD26SM100_TMEM_LOAD_32dp32b32xENS4_13SM90_TMA_LOADENS11_INS12_ILi2ELi4ELi3EEES15_NSS_INS5_IJS16_SG_EEENS5_IJSG_SC_EEEEEEENS4_39AutoVectorizingCopyWithAssumedAlignmentILi128EEENS4_14SM90_TMA_STOREES20_S22_S22_EEEvvEEEEvNT_6ParamsE)
        /*0008*/ 	.word	0x0000007b


	//----- nvinfo : EIATTR_FRAME_SIZE
	.align		4
.L_19:
        /*000c*/ 	.byte	0x04, 0x11
        /*000e*/ 	.short	(.L_21 - .L_20)
	.align		4
.L_20:
        /*0010*/ 	.word	index@($__internal_2_$__cuda_sm10x_tcgen05_guardrail_trap_unallocated_columns_being_dealloced)
        /*0014*/ 	.word	0x00000000


	//----- nvinfo : EIATTR_FRAME_SIZE
	.align		4
.L_21:
        /*0018*/ 	.byte	0x04, 0x11
        /*001a*/ 	.short	(.L_23 - .L_22)
	.align		4
.L_22:
        /*001c*/ 	.word	index@($__internal_1_$__cuda_sm10x_tcgen05_guardrail_trap_phase_invalid_during_alloc)
        /*0020*/ 	.word	0x00000000


	//----- nvinfo : EIATTR_FRAME_SIZE
	.align		4
.L_23:
        /*0024*/ 	.byte	0x04, 0x11
        /*0026*/ 	.short	(.L_25 - .L_24)
	.align		4
.L_24:
        /*0028*/ 	.word	index@($__internal_0_$__cuda_sm10x_tcgen05_guardrail_trap_col_being_dealloced_not_returned_by_alloc)
        /*002c*/ 	.word	0x00000000


	//----- nvinfo : EIATTR_FRAME_SIZE
	.align		4
.L_25:
        /*0030*/ 	.byte	0x04, 0x11
        /*0032*/ 	.short	(.L_27 - .L_26)
	.align		4
.L_26:
        /*0034*/ 	.word	index@(_ZN7cutlass13device_kernelINS_4gemm6kernel13GemmUniversalIN4cute5tupleIJiiiiEEENS1_10collective13CollectiveMmaINS1_35MainloopSm100TmaUmmaWarpSpecializedILi72ELi2ELi4ENS5_IJNS4_1CILi2EEENSA_ILi1EEESC_EEEEENS5_IJNSA_ILi128EEENSA_ILi64EEENSA_ILi32EEEEEEaNS5_IJlSC_lEEEaSJ_NS4_8TiledMMAINS4_8MMA_AtomIJNS4_21SM100_MMA_S8_2x1SM_SSIaaiLi128ELi64ELNS4_4UMMA5MajorE0ELSO_0ELNSN_8SaturateE0EEEEEENS4_6LayoutINS5_IJSC_SC_SC_EEENS5_IJNSA_ILi0EEESU_SU_EEEEENS5_IJNS4_10UnderscoreESX_SX_EEEEENS4_18SM100_TMA_2SM_LOADENS4_14ComposedLayoutINS4_7SwizzleILi1ELi4ELi3EEENS4_18smem_ptr_flag_bitsILi8EEENSS_INS5_IJNSA_ILi8EEESH_EEENS5_IJSH_SC_EEEEEEEvNS4_8identityES10_S1A_vS1B_EENS_8epilogue10collective18CollectiveEpilogueINS1D_23Sm100TmaWarpSpecializedILi1ELi1ELi32ELb0ELb0EEEJNS5_IJSG_SG_SH_EEENS5_IJNSS_ISG_SC_EES1J_EEEaSJ_aSJ_NS1D_6fusion15FusionCallbacksIS1H_NS1L_17LinearCombinationIaiaiLNS_15FloatRoundStyleE2EEES1I_S1K_JEEENS4_5SM1004TMEM4LOAD26SM100_TMEM_LOAD_32dp32b32xENS4_13SM90_TMA_LOADENS11_INS12_ILi2ELi4ELi3EEES15_NSS_INS5_IJS16_SG_EEENS5_IJSG_SC_EEEEEEENS4_39AutoVectorizingCopyWithAssumedAlignmentILi128EEENS4_14SM90_TMA_STOREES20_S22_S22_EEEvvEEEEvNT_6ParamsE)
        /*0038*/ 	.word	0x00000000


	//----- nvinfo : EIATTR_MIN_STACK_SIZE
	.align		4
.L_27:
        /*003c*/ 	.byte	0x04, 0x12
        /*003e*/ 	.short	(.L_29 - .L_28)
	.align		4
.L_28:
        /*0040*/ 	.word	index@(_ZN7cutlass13device_kernelINS_4gemm6kernel13GemmUniversalIN4cute5tupleIJiiiiEEENS1_10collective13CollectiveMmaINS1_35MainloopSm100TmaUmmaWarpSpecializedILi72ELi2ELi4ENS5_IJNS4_1CILi2EEENSA_ILi1EEESC_EEEEENS5_IJNSA_ILi128EEENSA_ILi64EEENSA_ILi32EEEEEEaNS5_IJlSC_lEEEaSJ_NS4_8TiledMMAINS4_8MMA_AtomIJNS4_21SM100_MMA_S8_2x1SM_SSIaaiLi128ELi64ELNS4_4UMMA5MajorE0ELSO_0ELNSN_8SaturateE0EEEEEENS4_6LayoutINS5_IJSC_SC_SC_EEENS5_IJNSA_ILi0EEESU_SU_EEEEENS5_IJNS4_10UnderscoreESX_SX_EEEEENS4_18SM100_TMA_2SM_LOADENS4_14ComposedLayoutINS4_7SwizzleILi1ELi4ELi3EEENS4_18smem_ptr_flag_bitsILi8EEENSS_INS5_IJNSA_ILi8EEESH_EEENS5_IJSH_SC_EEEEEEEvNS4_8identityES10_S1A_vS1B_EENS_8epilogue10collective18CollectiveEpilogueINS1D_23Sm100TmaWarpSpecializedILi1ELi1ELi32ELb0ELb0EEEJNS5_IJSG_SG_SH_EEENS5_IJNSS_ISG_SC_EES1J_EEEaSJ_aSJ_NS1D_6fusion15FusionCallbacksIS1H_NS1L_17LinearCombinationIaiaiLNS_15FloatRoundStyleE2EEES1I_S1K_JEEENS4_5SM1004TMEM4LOAD26SM100_TMEM_LOAD_32dp32b32xENS4_13SM90_TMA_LOADENS11_INS12_ILi2ELi4ELi3EEES15_NSS_INS5_IJS16_SG_EEENS5_IJSG_SC_EEEEEEENS4_39AutoVectorizingCopyWithAssumedAlignmentILi128EEENS4_14SM90_TMA_STOREES20_S22_S22_EEEvvEEEEvNT_6ParamsE)
        /*0044*/ 	.word	0x00000000
.L_29:


//--------------------- .nv.compat                --------------------------
	.section	.nv.compat,"",@"SHT_CUDA_COMPAT_INFO"
	.align	4
        /*0000*/ 	.byte	0x02, 0x09, 0x01, 0x00, 0x02, 0x02, 0x03, 0x00, 0x02, 0x05, 0x06, 0x00, 0x03, 0x07, 0x01, 0x01
        /*0010*/ 	.byte	0x02, 0x03, 0x01, 0x00, 0x02, 0x06, 0x01, 0x00, 0x04, 0x0b, 0x08, 0x00, 0x01, 0x00, 0x00, 0x00
        /*0020*/ 	.byte	0x00, 0x00, 0x00, 0x00


//--------------------- .nv.info._ZN7cutlass13device_kernelINS_4gemm6kernel13GemmUniversalIN4cute5tupleIJiiiiEEENS1_10collective13CollectiveMmaINS1_35MainloopSm100TmaUmmaWarpSpecializedILi72ELi2ELi4ENS5_IJNS4_1CILi2EEENSA_ILi1EEESC_EEEEENS5_IJNSA_ILi128EEENSA_ILi64EEENSA_ILi32EEEEEEaNS5_IJlSC_lEEEaSJ_NS4_8TiledMMAINS4_8MMA_AtomIJNS4_21SM100_MMA_S8_2x1SM_SSIaaiLi128ELi64ELNS4_4UMMA5MajorE0ELSO_0ELNSN_8SaturateE0EEEEEENS4_6LayoutINS5_IJSC_SC_SC_EEENS5_IJNSA_ILi0EEESU_SU_EEEEENS5_IJNS4_10UnderscoreESX_SX_EEEEENS4_18SM100_TMA_2SM_LOADENS4_14ComposedLayoutINS4_7SwizzleILi1ELi4ELi3EEENS4_18smem_ptr_flag_bitsILi8EEENSS_INS5_IJNSA_ILi8EEESH_EEENS5_IJSH_SC_EEEEEEEvNS4_8identityES10_S1A_vS1B_EENS_8epilogue10collective18CollectiveEpilogueINS1D_23Sm100TmaWarpSpecializedILi1ELi1ELi32ELb0ELb0EEEJNS5_IJSG_SG_SH_EEENS5_IJNSS_ISG_SC_EES1J_EEEaSJ_aSJ_NS1D_6fusion15FusionCallbacksIS1H_NS1L_17LinearCombinationIaiaiLNS_15FloatRoundStyleE2EEES1I_S1K_JEEENS4_5SM1004TMEM4LOAD26SM100_TMEM_LOAD_32dp32b32xENS4_13SM90_TMA_LOADENS11_INS12_ILi2ELi4ELi3EEES15_NSS_INS5_IJS16_SG_EEENS5_IJSG_SC_EEEEEEENS4_39AutoVectorizingCopyWithAssumedAlignmentILi128EEENS4_14SM90_TMA_STOREES20_S22_S22_EEEvvEEEEvNT_6ParamsE --------------------------
	.section	.nv.info._ZN7cutlass13device_kernelINS_4gemm6kernel13GemmUniversalIN4cute5tupleIJiiiiEEENS1_10collective13CollectiveMmaINS1_35MainloopSm100TmaUmmaWarpSpecializedILi72ELi2ELi4ENS5_IJNS4_1CILi2EEENSA_ILi1EEESC_EEEEENS5_IJNSA_ILi128EEENSA_ILi64EEENSA_ILi32EEEEEEaNS5_IJlSC_lEEEaSJ_NS4_8TiledMMAINS4_8MMA_AtomIJNS4_21SM100_MMA_S8_2x1SM_SSIaaiLi128ELi64ELNS4_4UMMA5MajorE0ELSO_0ELNSN_8SaturateE0EEEEEENS4_6LayoutINS5_IJSC_SC_SC_EEENS5_IJNSA_ILi0EEESU_SU_EEEEENS5_IJNS4_10UnderscoreESX_SX_EEEEENS4_18SM100_TMA_2SM_LOADENS4_14ComposedLayoutINS4_7SwizzleILi1ELi4ELi3EEENS4_18smem_ptr_flag_bitsILi8EEENSS_INS5_IJNSA_ILi8EEESH_EEENS5_IJSH_SC_EEEEEEEvNS4_8identityES10_S1A_vS1B_EENS_8epilogue10collective18CollectiveEpilogueINS1D_23Sm100TmaWarpSpecializedILi1ELi1ELi32ELb0ELb0EEEJNS5_IJSG_SG_SH_EEENS5_IJNSS_ISG_SC_EES1J_EEEaSJ_aSJ_NS1D_6fusion15FusionCallbacksIS1H_NS1L_17LinearCombinationIaiaiLNS_15FloatRoundStyleE2EEES1I_S1K_JEEENS4_5SM1004TMEM4LOAD26SM100_TMEM_LOAD_32dp32b32xENS4_13SM90_TMA_LOADENS11_INS12_ILi2ELi4ELi3EEES15_NSS_INS5_IJS16_SG_EEENS5_IJSG_SC_EEEEEEENS4_39AutoVectorizingCopyWithAssumedAlignmentILi128EEENS4_14SM90_TMA_STOREES20_S22_S22_EEEvvEEEEvNT_6ParamsE,"",@"SHT_CUDA_INFO"
	.sectionflags	@""
	.align	4


	//----- nvinfo : EIATTR_CUDA_API_VERSION
	.align		4
        /*0000*/ 	.byte	0x04, 0x37
        /*0002*/ 	.short	(.L_31 - .L_30)
.L_30:
        /*0004*/ 	.word	0x00000082


	//----- nvinfo : EIATTR_KPARAM_INFO
	.align		4
.L_31:
        /*0008*/ 	.byte	0x04, 0x17
        /*000a*/ 	.short	(.L_33 - .L_32)
.L_32:
        /*000c*/ 	.word	0x00000000
        /*0010*/ 	.short	0x0000
        /*0012*/ 	.short	0x0000
        /*0014*/ 	.byte	0x00, 0xf0, 0x01, 0x20


	//----- nvinfo : EIATTR_AT_ENTRY_FRAGMENTS
	.align		4
.L_33:
        /*0018*/ 	.byte	0x04, 0x4f
        /*001a*/ 	.short	(.L_35 - .L_34)


	//   ....[0]....
.L_34:
        /*001c*/ 	.word	0x00000007


	//----- nvinfo : EIATTR_RESERVED_SMEM_USED
	.align		4
.L_35:
        /*0020*/ 	.byte	0x01, 0x41
	.zero		2


	//----- nvinfo : EIATTR_SPARSE_MMA_MASK
	.align		4
        /*0024*/ 	.byte	0x03, 0x50
        /*0026*/ 	.short	0x0000


	//----- nvinfo : EIATTR_TCGEN05_2CTA_USED
	.align		4
        /*0028*/ 	.byte	0x01, 0x52
	.zero		2


	//----- nvinfo : EIATTR_MAXREG_COUNT
	.align		4
        /*002c*/ 	.byte	0x03, 0x1b
        /*002e*/ 	.short	0x00ff


	//----- nvinfo : EIATTR_NUM_BARRIERS
	.align		4
        /*0030*/ 	.byte	0x02, 0x4c
        /*0032*/ 	.byte	0x07
	.zero		1


	//----- nvinfo : EIATTR_EXTERNS
	.align		4
        /*0034*/ 	.byte	0x04, 0x0f
        /*0036*/ 	.short	(.L_37 - .L_36)


	//   ....[0]....
	.align		4
.L_36:
        /*0038*/ 	.word	index@(__assertfail)


	//----- nvinfo : EIATTR_MERCURY_ISA_VERSION
	.align		4
.L_37:
        /*003c*/ 	.byte	0x03, 0x5f
        /*003e*/ 	.short	0x0101


	//----- nvinfo : EIATTR_INT_WARP_WIDE_INSTR_OFFSETS
	.align		4
        /*0040*/ 	.byte	0x04, 0x31
        /*0042*/ 	.short	(.L_39 - .L_38)


	//   ....[0]....
.L_38:
        /*0044*/ 	.word	0x00001560


	//   ....[1]....
        /*0048*/ 	.word	0x00001600


	//   ....[2]....
        /*004c*/ 	.word	0x00002960


	//   ....[3]....
        /*0050*/ 	.word	0x00006d30


	//   ....[4]....
        /*0054*/ 	.word	0x00006d50


	//   ....[5]....
        /*0058*/ 	.word	0x00006d80


	//   ....[6]....
        /*005c*/ 	.word	0x00007790


	//   ....[7]....
        /*0060*/ 	.word	0x000078b0


	//----- nvinfo : EIATTR_COOP_GROUP_MASK_REGIDS
	.align		4
.L_39:
        /*0064*/ 	.byte	0x04, 0x29
        /*0066*/ 	.short	(.L_41 - .L_40)


	//   ....[0]....
.L_40:
        /*0068*/ 	.word	0xffffffff


	//   ....[1]....
        /*006c*/ 	.word	0xffffffff


	//   ....[2]....
        /*0070*/ 	.word	0xffffffff


	//   ....[3]....
        /*0074*/ 	.word	0xffffffff


	//   ....[4]....
        /*0078*/ 	.word	0xffffffff


	//   ....[5]....
        /*007c*/ 	.word	0xffffffff


	//   ....[6]....
        /*0080*/ 	.word	0xffffffff


	//   ....[7]....
        /*0084*/ 	.word	0xffffffff


	//   ....[8]....
        /*0088*/ 	.word	0xffffffff


	//   ....[9]....
        /*008c*/ 	.word	0xffffffff


	//   ....[10]....
        /*0090*/ 	.word	0xffffffff


	//   ....[11]....
        /*0094*/ 	.word	0xffffffff


	//   ....[12]....
        /*0098*/ 	.word	0xffffffff


	//   ....[13]....
        /*009c*/ 	.word	0xffffffff


	//----- nvinfo : EIATTR_COOP_GROUP_INSTR_OFFSETS
	.align		4
.L_41:
        /*00a0*/ 	.byte	0x04, 0x28
        /*00a2*/ 	.short	(.L_43 - .L_42)


	//   ....[0]....
.L_42:
        /*00a4*/ 	.word	0x000000c0


	//   ....[1]....
        /*00a8*/ 	.word	0x00000500


	//   ....[2]....
        /*00ac*/ 	.word	0x00000f30


	//   ....[3]....
        /*00b0*/ 	.word	0x00001060


	//   ....[4]....
        /*00b4*/ 	.word	0x00001150


	//   ....[5]....
        /*00b8*/ 	.word	0x000012b0


	//   ....[6]....
        /*00bc*/ 	.word	0x00001440


	//   ....[7]....
        /*00c0*/ 	.word	0x00001680


	//   ....[8]....
        /*00c4*/ 	.word	0x00002840


	//   ....[9]....
        /*00c8*/ 	.word	0x00005c60


	//   ....[10]....
        /*00cc*/ 	.word	0x00006130


	//   ....[11]....
        /*00d0*/ 	.word	0x00006160


	//   ....[12]....
        /*00d4*/ 	.word	0x00006c30


	//   ....[13]....
        /*00d8*/ 	.word	0x00006e40


	//----- nvinfo : EIATTR_VRC_CTA_INIT_COUNT
	.align		4
.L_43:
        /*00dc*/ 	.byte	0x02, 0x4a
        /*00de*/ 	.byte	0x80
	.zero		1


	//----- nvinfo : EIATTR_SYSCALL_OFFSETS
	.align		4
        /*00e0*/ 	.byte	0x04, 0x46
        /*00e2*/ 	.short	(.L_45 - .L_44)


	//   ....[0]....
.L_44:
        /*00e4*/ 	.word	0x000082b0


	//   ....[1]....
        /*00e8*/ 	.word	0x000083f0


	//   ....[2]....
        /*00ec*/ 	.word	0x00008b00


	//----- nvinfo : EIATTR_MBARRIER_INSTR_OFFSETS
	.align		4
.L_45:
        /*00f0*/ 	.byte	0x04, 0x39
        /*00f2*/ 	.short	(.L_47 - .L_46)


	//   ....[0]....
.L_46:
        /*00f4*/ 	.word	0x00000610
        /*00f8*/ 	.word	0x000000ff
        /*00fc*/ 	.word	0x00000000
        /*0100*/ 	.short	0x0100
        /*0102*/ 	.byte	0x08
	.zero		1


	//   ....[1]....
        /*0104*/ 	.word	0x00000620
        /*0108*/ 	.word	0x000000ff
        /*010c*/ 	.word	0x00000240
        /*0110*/ 	.short	0x0100
        /*0112*/ 	.byte	0x08
	.zero		1


	//   ....[2]....
        /*0114*/ 	.word	0x00000630
        /*0118*/ 	.word	0x000000ff
        /*011c*/ 	.word	0x00000008
        /*0120*/ 	.short	0x0100
        /*0122*/ 	.byte	0x08
	.zero		1


	//   ....[3]....
        /*0124*/ 	.word	0x00000640
        /*0128*/ 	.word	0x000000ff
        /*012c*/ 	.word	0x00000248
        /*0130*/ 	.short	0x0100
        /*0132*/ 	.byte	0x08
	.zero		1


	//   ....[4]....
        /*0134*/ 	.word	0x00000650
        /*0138*/ 	.word	0x000000ff
        /*013c*/ 	.word	0x00000010
        /*0140*/ 	.short	0x0100
        /*0142*/ 	.byte	0x08
	.zero		1


	//   ....[5]....
        /*0144*/ 	.word	0x00000660
        /*0148*/ 	.word	0x000000ff
        /*014c*/ 	.word	0x00000250
        /*0150*/ 	.short	0x0100
        /*0152*/ 	.byte	0x08
	.zero		1


	//   ....[6]....
        /*0154*/ 	.word	0x00000670
        /*0158*/ 	.word	0x000000ff
        /*015c*/ 	.word	0x00000018
        /*0160*/ 	.short	0x0100
        /*0162*/ 	.byte	0x08
	.zero		1


	//   ....[7]....
        /*0164*/ 	.word	0x00000680
        /*0168*/ 	.word	0x000000ff
        /*016c*/ 	.word	0x00000258
        /*0170*/ 	.short	0x0100
        /*0172*/ 	.byte	0x08
	.zero		1


	//   ....[8]....
        /*0174*/ 	.word	0x00000690
        /*0178*/ 	.word	0x000000ff
        /*017c*/ 	.word	0x00000020
        /*0180*/ 	.short	0x0100
        /*0182*/ 	.byte	0x08
	.zero		1


	//   ....[9]....
        /*0184*/ 	.word	0x000006a0
        /*0188*/ 	.word	0x000000ff
        /*018c*/ 	.word	0x00000260
        /*0190*/ 	.short	0x0100
        /*0192*/ 	.byte	0x08
	.zero		1


	//   ....[10]....
        /*0194*/ 	.word	0x000006b0
        /*0198*/ 	.word	0x000000ff
        /*019c*/ 	.word	0x00000028
        /*01a0*/ 	.short	0x0100
        /*01a2*/ 	.byte	0x08
	.zero		1


	//   ....[11]....
        /*01a4*/ 	.word	0x000006c0
        /*01a8*/ 	.word	0x000000ff
        /*01ac*/ 	.word	0x00000268
        /*01b0*/ 	.short	0x0100
        /*01b2*/ 	.byte	0x08
	.zero		1


	//   ....[12]....
        /*01b4*/ 	.word	0x000006d0
        /*01b8*/ 	.word	0x000000ff
        /*01bc*/ 	.word	0x00000030
        /*01c0*/ 	.short	0x0100
        /*01c2*/ 	.byte	0x08
	.zero		1


	//   ....[13]....
        /*01c4*/ 	.word	0x000006e0
        /*01c8*/ 	.word	0x000000ff
        /*01cc*/ 	.word	0x00000270
        /*01d0*/ 	.short	0x0100
        /*01d2*/ 	.byte	0x08
	.zero		1


	//   ....[14]....
        /*01d4*/ 	.word	0x000006f0
        /*01d8*/ 	.word	0x000000ff
        /*01dc*/ 	.word	0x00000038
        /*01e0*/ 	.short	0x0100
        /*01e2*/ 	.byte	0x08
	.zero		1


	//   ....[15]....
        /*01e4*/ 	.word	0x00000700
        /*01e8*/ 	.word	0x000000ff
        /*01ec*/ 	.word	0x00000278
        /*01f0*/ 	.short	0x0100
        /*01f2*/ 	.byte	0x08
	.zero		1


	//   ....[16]....
        /*01f4*/ 	.word	0x00000710
        /*01f8*/ 	.word	0x000000ff
        /*01fc*/ 	.word	0x00000040
        /*0200*/ 	.short	0x0100
        /*0202*/ 	.byte	0x08
	.zero		1


	//   ....[17]....
        /*0204*/ 	.word	0x00000720
        /*0208*/ 	.word	0x000000ff
        /*020c*/ 	.word	0x00000280
        /*0210*/ 	.short	0x0100
        /*0212*/ 	.byte	0x08
	.zero		1


	//   ....[18]....
        /*0214*/ 	.word	0x00000730
        /*0218*/ 	.word	0x000000ff
        /*021c*/ 	.word	0x00000048
        /*0220*/ 	.short	0x0100
        /*0222*/ 	.byte	0x08
	.zero		1


	//   ....[19]....
        /*0224*/ 	.word	0x00000740
        /*0228*/ 	.word	0x000000ff
        /*022c*/ 	.word	0x00000288
        /*0230*/ 	.short	0x0100
        /*0232*/ 	.byte	0x08
	.zero		1


	//   ....[20]....
        /*0234*/ 	.word	0x00000750
        /*0238*/ 	.word	0x000000ff
        /*023c*/ 	.word	0x00000050
        /*0240*/ 	.short	0x0100
        /*0242*/ 	.byte	0x08
	.zero		1


	//   ....[21]....
        /*0244*/ 	.word	0x00000760
        /*0248*/ 	.word	0x000000ff
        /*024c*/ 	.word	0x00000290
        /*0250*/ 	.short	0x0100
        /*0252*/ 	.byte	0x08
	.zero		1


	//   ....[22]....
        /*0254*/ 	.word	0x00000770
        /*0258*/ 	.word	0x000000ff
        /*025c*/ 	.word	0x00000058
        /*0260*/ 	.short	0x0100
        /*0262*/ 	.byte	0x08
	.zero		1


	//   ....[23]....
        /*0264*/ 	.word	0x00000780
        /*0268*/ 	.word	0x000000ff
        /*026c*/ 	.word	0x00000298
        /*0270*/ 	.short	0x0100
        /*0272*/ 	.byte	0x08
	.zero		1


	//   ....[24]....
        /*0274*/ 	.word	0x00000790
        /*0278*/ 	.word	0x000000ff
        /*027c*/ 	.word	0x00000060
        /*0280*/ 	.short	0x0100
        /*0282*/ 	.byte	0x08
	.zero		1


	//   ....[25]....
        /*0284*/ 	.word	0x000007a0
        /*0288*/ 	.word	0x000000ff
        /*028c*/ 	.word	0x000002a0
        /*0290*/ 	.short	0x0100
        /*0292*/ 	.byte	0x08
	.zero		1


	//   ....[26]....
        /*0294*/ 	.word	0x000007b0
        /*0298*/ 	.word	0x000000ff
        /*029c*/ 	.word	0x00000068
        /*02a0*/ 	.short	0x0100
        /*02a2*/ 	.byte	0x08
	.zero		1


	//   ....[27]....
        /*02a4*/ 	.word	0x000007c0
        /*02a8*/ 	.word	0x000000ff
        /*02ac*/ 	.word	0x000002a8
        /*02b0*/ 	.short	0x0100
        /*02b2*/ 	.byte	0x08
	.zero		1


	//   ....[28]....
        /*02b4*/ 	.word	0x000007d0
        /*02b8*/ 	.word	0x000000ff
        /*02bc*/ 	.word	0x00000070
        /*02c0*/ 	.short	0x0100
        /*02c2*/ 	.byte	0x08
	.zero		1


	//   ....[29]....
        /*02c4*/ 	.word	0x000007e0
        /*02c8*/ 	.word	0x000000ff
        /*02cc*/ 	.word	0x000002b0
        /*02d0*/ 	.short	0x0100
        /*02d2*/ 	.byte	0x08
	.zero		1


	//   ....[30]....
        /*02d4*/ 	.word	0x000007f0
        /*02d8*/ 	.word	0x000000ff
        /*02dc*/ 	.word	0x00000078
        /*02e0*/ 	.short	0x0100
        /*02e2*/ 	.byte	0x08
	.zero		1


	//   ....[31]....
        /*02e4*/ 	.word	0x00000800
        /*02e8*/ 	.word	0x000000ff
        /*02ec*/ 	.word	0x000002b8
        /*02f0*/ 	.short	0x0100
        /*02f2*/ 	.byte	0x08
	.zero		1


	//   ....[32]....
        /*02f4*/ 	.word	0x00000810
        /*02f8*/ 	.word	0x000000ff
        /*02fc*/ 	.word	0x00000080
        /*0300*/ 	.short	0x0100
        /*0302*/ 	.byte	0x08
	.zero		1


	//   ....[33]....
        /*0304*/ 	.word	0x00000820
        /*0308*/ 	.word	0x000000ff
        /*030c*/ 	.word	0x000002c0
        /*0310*/ 	.short	0x0100
        /*0312*/ 	.byte	0x08
	.zero		1


	//   ....[34]....
        /*0314*/ 	.word	0x00000830
        /*0318*/ 	.word	0x000000ff
        /*031c*/ 	.word	0x00000088
        /*0320*/ 	.short	0x0100
        /*0322*/ 	.byte	0x08
	.zero		1


	//   ....[35]....
        /*0324*/ 	.word	0x00000840
        /*0328*/ 	.word	0x000000ff
        /*032c*/ 	.word	0x000002c8
        /*0330*/ 	.short	0x0100
        /*0332*/ 	.byte	0x08
	.zero		1


	//   ....[36]....
        /*0334*/ 	.word	0x00000850
        /*0338*/ 	.word	0x000000ff
        /*033c*/ 	.word	0x00000090
        /*0340*/ 	.short	0x0100
        /*0342*/ 	.byte	0x08
	.zero		1


	//   ....[37]....
        /*0344*/ 	.word	0x00000860
        /*0348*/ 	.word	0x000000ff
        /*034c*/ 	.word	0x000002d0
        /*0350*/ 	.short	0x0100
        /*0352*/ 	.byte	0x08
	.zero		1


	//   ....[38]....
        /*0354*/ 	.word	0x00000870
        /*0358*/ 	.word	0x000000ff
        /*035c*/ 	.word	0x00000098
        /*0360*/ 	.short	0x0100
        /*0362*/ 	.byte	0x08
	.zero		1


	//   ....[39]....
        /*0364*/ 	.word	0x00000880
        /*0368*/ 	.word	0x000000ff
        /*036c*/ 	.word	0x000002d8
        /*0370*/ 	.short	0x0100
        /*0372*/ 	.byte	0x08
	.zero		1


	//   ....[40]....
        /*0374*/ 	.word	0x00000890
        /*0378*/ 	.word	0x000000ff
        /*037c*/ 	.word	0x000000a0
        /*0380*/ 	.short	0x0100
        /*0382*/ 	.byte	0x08
	.zero		1


	//   ....[41]....
        /*0384*/ 	.word	0x000008a0
        /*0388*/ 	.word	0x000000ff
        /*038c*/ 	.word	0x000002e0
        /*0390*/ 	.short	0x0100
        /*0392*/ 	.byte	0x08
	.zero		1


	//   ....[42]....
        /*0394*/ 	.word	0x000008b0
        /*0398*/ 	.word	0x000000ff
        /*039c*/ 	.word	0x000000a8
        /*03a0*/ 	.short	0x0100
        /*03a2*/ 	.byte	0x08
	.zero		1


	//   ....[43]....
        /*03a4*/ 	.word	0x000008c0
        /*03a8*/ 	.word	0x000000ff
        /*03ac*/ 	.word	0x000002e8
        /*03b0*/ 	.short	0x0100
        /*03b2*/ 	.byte	0x08
	.zero		1


	//   ....[44]....
        /*03b4*/ 	.word	0x000008d0
        /*03b8*/ 	.word	0x000000ff
        /*03bc*/ 	.word	0x000000b0
        /*03c0*/ 	.short	0x0100
        /*03c2*/ 	.byte	0x08
	.zero		1


	//   ....[45]....
        /*03c4*/ 	.word	0x000008e0
        /*03c8*/ 	.word	0x000000ff
        /*03cc*/ 	.word	0x000002f0
        /*03d0*/ 	.short	0x0100
        /*03d2*/ 	.byte	0x08
	.zero		1


	//   ....[46]....
        /*03d4*/ 	.word	0x000008f0
        /*03d8*/ 	.word	0x000000ff
        /*03dc*/ 	.word	0x000000b8
        /*03e0*/ 	.short	0x0100
        /*03e2*/ 	.byte	0x08
	.zero		1


	//   ....[47]....
        /*03e4*/ 	.word	0x00000900
        /*03e8*/ 	.word	0x000000ff
        /*03ec*/ 	.word	0x000002f8
        /*03f0*/ 	.short	0x0100
        /*03f2*/ 	.byte	0x08
	.zero		1


	//   ....[48]....
        /*03f4*/ 	.word	0x00000910
        /*03f8*/ 	.word	0x000000ff
        /*03fc*/ 	.word	0x000000c0
        /*0400*/ 	.short	0x0100
        /*0402*/ 	.byte	0x08
	.zero		1


	//   ....[49]....
        /*0404*/ 	.word	0x00000920
        /*0408*/ 	.word	0x000000ff
        /*040c*/ 	.word	0x00000300
        /*0410*/ 	.short	0x0100
        /*0412*/ 	.byte	0x08
	.zero		1


	//   ....[50]....
        /*0414*/ 	.word	0x00000930
        /*0418*/ 	.word	0x000000ff
        /*041c*/ 	.word	0x000000c8
        /*0420*/ 	.short	0x0100
        /*0422*/ 	.byte	0x08
	.zero		1


	//   ....[51]....
        /*0424*/ 	.word	0x00000940
        /*0428*/ 	.word	0x000000ff
        /*042c*/ 	.word	0x00000308
        /*0430*/ 	.short	0x0100
        /*0432*/ 	.byte	0x08
	.zero		1


	//   ....[52]....
        /*0434*/ 	.word	0x00000950
        /*0438*/ 	.word	0x000000ff
        /*043c*/ 	.word	0x000000d0
        /*0440*/ 	.short	0x0100
        /*0442*/ 	.byte	0x08
	.zero		1


	//   ....[53]....
        /*0444*/ 	.word	0x00000960
        /*0448*/ 	.word	0x000000ff
        /*044c*/ 	.word	0x00000310
        /*0450*/ 	.short	0x0100
        /*0452*/ 	.byte	0x08
	.zero		1


	//   ....[54]....
        /*0454*/ 	.word	0x00000970
        /*0458*/ 	.word	0x000000ff
        /*045c*/ 	.word	0x000000d8
        /*0460*/ 	.short	0x0100
        /*0462*/ 	.byte	0x08
	.zero		1


	//   ....[55]....
        /*0464*/ 	.word	0x00000980
        /*0468*/ 	.word	0x000000ff
        /*046c*/ 	.word	0x00000318
        /*0470*/ 	.short	0x0100
        /*0472*/ 	.byte	0x08
	.zero		1


	//   ....[56]....
        /*0474*/ 	.word	0x00000990
        /*0478*/ 	.word	0x000000ff
        /*047c*/ 	.word	0x000000e0
        /*0480*/ 	.short	0x0100
        /*0482*/ 	.byte	0x08
	.zero		1


	//   ....[57]....
        /*0484*/ 	.word	0x000009a0
        /*0488*/ 	.word	0x000000ff
        /*048c*/ 	.word	0x00000320
        /*0490*/ 	.short	0x0100
        /*0492*/ 	.byte	0x08
	.zero		1


	//   ....[58]....
        /*0494*/ 	.word	0x000009b0
        /*0498*/ 	.word	0x000000ff
        /*049c*/ 	.word	0x000000e8
        /*04a0*/ 	.short	0x0100
        /*04a2*/ 	.byte	0x08
	.zero		1


	//   ....[59]....
        /*04a4*/ 	.word	0x000009c0
        /*04a8*/ 	.word	0x000000ff
        /*04ac*/ 	.word	0x00000328
        /*04b0*/ 	.short	0x0100
        /*04b2*/ 	.byte	0x08
	.zero		1


	//   ....[60]....
        /*04b4*/ 	.word	0x000009d0
        /*04b8*/ 	.word	0x000000ff
        /*04bc*/ 	.word	0x000000f0
        /*04c0*/ 	.short	0x0100
        /*04c2*/ 	.byte	0x08
	.zero		1


	//   ....[61]....
        /*04c4*/ 	.word	0x000009e0
        /*04c8*/ 	.word	0x000000ff
        /*04cc*/ 	.word	0x00000330
        /*04d0*/ 	.short	0x0100
        /*04d2*/ 	.byte	0x08
	.zero		1


	//   ....[62]....
        /*04d4*/ 	.word	0x000009f0
        /*04d8*/ 	.word	0x000000ff
        /*04dc*/ 	.word	0x000000f8
        /*04e0*/ 	.short	0x0100
        /*04e2*/ 	.byte	0x08
	.zero		1


	//   ....[63]....
        /*04e4*/ 	.word	0x00000a00
        /*04e8*/ 	.word	0x000000ff
        /*04ec*/ 	.word	0x00000338
        /*04f0*/ 	.short	0x0100
        /*04f2*/ 	.byte	0x08
	.zero		1


	//   ....[64]....
        /*04f4*/ 	.word	0x00000a10
        /*04f8*/ 	.word	0x000000ff
        /*04fc*/ 	.word	0x00000100
        /*0500*/ 	.short	0x0100
        /*0502*/ 	.byte	0x08
	.zero		1


	//   ....[65]....
        /*0504*/ 	.word	0x00000a20
        /*0508*/ 	.word	0x000000ff
        /*050c*/ 	.word	0x00000340
        /*0510*/ 	.short	0x0100
        /*0512*/ 	.byte	0x08
	.zero		1


	//   ....[66]....
        /*0514*/ 	.word	0x00000a30
        /*0518*/ 	.word	0x000000ff
        /*051c*/ 	.word	0x00000108
        /*0520*/ 	.short	0x0100
        /*0522*/ 	.byte	0x08
	.zero		1


	//   ....[67]....
        /*0524*/ 	.word	0x00000a40
        /*0528*/ 	.word	0x000000ff
        /*052c*/ 	.word	0x00000348
        /*0530*/ 	.short	0x0100
        /*0532*/ 	.byte	0x08
	.zero		1


	//   ....[68]....
        /*0534*/ 	.word	0x00000a50
        /*0538*/ 	.word	0x000000ff
        /*053c*/ 	.word	0x00000110
        /*0540*/ 	.short	0x0100
        /*0542*/ 	.byte	0x08
	.zero		1


	//   ....[69]....
        /*0544*/ 	.word	0x00000a60
        /*0548*/ 	.word	0x000000ff
        /*054c*/ 	.word	0x00000350
        /*0550*/ 	.short	0x0100
        /*0552*/ 	.byte	0x08
	.zero		1


	//   ....[70]....
        /*0554*/ 	.word	0x00000a70
        /*0558*/ 	.word	0x000000ff
        /*055c*/ 	.word	0x00000118
        /*0560*/ 	.short	0x0100
        /*0562*/ 	.byte	0x08
	.zero		1


	//   ....[71]....
        /*0564*/ 	.word	0x00000a80
        /*0568*/ 	.word	0x000000ff
        /*056c*/ 	.word	0x00000358
        /*0570*/ 	.short	0x0100
        /*0572*/ 	.byte	0x08
	.zero		1


	//   ....[72]....
        /*0574*/ 	.word	0x00000a90
        /*0578*/ 	.word	0x000000ff
        /*057c*/ 	.word	0x00000120
        /*0580*/ 	.short	0x0100
        /*0582*/ 	.byte	0x08
	.zero		1


	//   ....[73]....
        /*0584*/ 	.word	0x00000aa0
        /*0588*/ 	.word	0x000000ff
        /*058c*/ 	.word	0x00000360
        /*0590*/ 	.short	0x0100
        /*0592*/ 	.byte	0x08
	.zero		1


	//   ....[74]....
        /*0594*/ 	.word	0x00000ab0
        /*0598*/ 	.word	0x000000ff
        /*059c*/ 	.word	0x00000128
        /*05a0*/ 	.short	0x0100
        /*05a2*/ 	.byte	0x08
	.zero		1


	//   ....[75]....
        /*05a4*/ 	.word	0x00000ac0
        /*05a8*/ 	.word	0x000000ff
        /*05ac*/ 	.word	0x00000368
        /*05b0*/ 	.short	0x0100
        /*05b2*/ 	.byte	0x08
	.zero		1


	//   ....[76]....
        /*05b4*/ 	.word	0x00000ad0
        /*05b8*/ 	.word	0x000000ff
        /*05bc*/ 	.word	0x00000130
        /*05c0*/ 	.short	0x0100
        /*05c2*/ 	.byte	0x08
	.zero		1


	//   ....[77]....
        /*05c4*/ 	.word	0x00000ae0
        /*05c8*/ 	.word	0x000000ff
        /*05cc*/ 	.word	0x00000370
        /*05d0*/ 	.short	0x0100
        /*05d2*/ 	.byte	0x08
	.zero		1


	//   ....[78]....
        /*05d4*/ 	.word	0x00000af0
        /*05d8*/ 	.word	0x000000ff
        /*05dc*/ 	.word	0x00000138
        /*05e0*/ 	.short	0x0100
        /*05e2*/ 	.byte	0x08
	.zero		1


	//   ....[79]....
        /*05e4*/ 	.word	0x00000b00
        /*05e8*/ 	.word	0x000000ff
        /*05ec*/ 	.word	0x00000378
        /*05f0*/ 	.short	0x0100
        /*05f2*/ 	.byte	0x08
	.zero		1


	//   ....[80]....
        /*05f4*/ 	.word	0x00000b10
        /*05f8*/ 	.word	0x000000ff
        /*05fc*/ 	.word	0x00000140
        /*0600*/ 	.short	0x0100
        /*0602*/ 	.byte	0x08
	.zero		1


	//   ....[81]....
        /*0604*/ 	.word	0x00000b20
        /*0608*/ 	.word	0x000000ff
        /*060c*/ 	.word	0x00000380
        /*0610*/ 	.short	0x0100
        /*0612*/ 	.byte	0x08
	.zero		1


	//   ....[82]....
        /*0614*/ 	.word	0x00000b30
        /*0618*/ 	.word	0x000000ff
        /*061c*/ 	.word	0x00000148
        /*0620*/ 	.short	0x0100
        /*0622*/ 	.byte	0x08
	.zero		1


	//   ....[83]....
        /*0624*/ 	.word	0x00000b40
        /*0628*/ 	.word	0x000000ff
        /*062c*/ 	.word	0x00000388
        /*0630*/ 	.short	0x0100
        /*0632*/ 	.byte	0x08
	.zero		1


	//   ....[84]....
        /*0634*/ 	.word	0x00000b50
        /*0638*/ 	.word	0x000000ff
        /*063c*/ 	.word	0x00000150
        /*0640*/ 	.short	0x0100
        /*0642*/ 	.byte	0x08
	.zero		1


	//   ....[85]....
        /*0644*/ 	.word	0x00000b60
        /*0648*/ 	.word	0x000000ff
        /*064c*/ 	.word	0x00000390
        /*0650*/ 	.short	0x0100
        /*0652*/ 	.byte	0x08
	.zero		1


	//   ....[86]....
        /*0654*/ 	.word	0x00000b70
        /*0658*/ 	.word	0x000000ff
        /*065c*/ 	.word	0x00000158
        /*0660*/ 	.short	0x0100
        /*0662*/ 	.byte	0x08
	.zero		1


	//   ....[87]....
        /*0664*/ 	.word	0x00000b80
        /*0668*/ 	.word	0x000000ff
        /*066c*/ 	.word	0x00000398
        /*0670*/ 	.short	0x0100
        /*0672*/ 	.byte	0x08
	.zero		1


	//   ....[88]....
        /*0674*/ 	.word	0x00000b90
        /*0678*/ 	.word	0x000000ff
        /*067c*/ 	.word	0x00000160
        /*0680*/ 	.short	0x0100
        /*0682*/ 	.byte	0x08
	.zero		1


	//   ....[89]....
        /*0684*/ 	.word	0x00000ba0
        /*0688*/ 	.word	0x000000ff
        /*068c*/ 	.word	0x000003a0
        /*0690*/ 	.short	0x0100
        /*0692*/ 	.byte	0x08
	.zero		1


	//   ....[90]....
        /*0694*/ 	.word	0x00000bb0
        /*0698*/ 	.word	0x000000ff
        /*069c*/ 	.word	0x00000168
        /*06a0*/ 	.short	0x0100
        /*06a2*/ 	.byte	0x08
	.zero		1


	//   ....[91]....
        /*06a4*/ 	.word	0x00000bc0
        /*06a8*/ 	.word	0x000000ff
        /*06ac*/ 	.word	0x000003a8
        /*06b0*/ 	.short	0x0100
        /*06b2*/ 	.byte	0x08
	.zero		1


	//   ....[92]....
        /*06b4*/ 	.word	0x00000bd0
        /*06b8*/ 	.word	0x000000ff
        /*06bc*/ 	.word	0x00000170
        /*06c0*/ 	.short	0x0100
        /*06c2*/ 	.byte	0x08
	.zero		1


	//   ....[93]....
        /*06c4*/ 	.word	0x00000be0
        /*06c8*/ 	.word	0x000000ff
        /*06cc*/ 	.word	0x000003b0
        /*06d0*/ 	.short	0x0100
        /*06d2*/ 	.byte	0x08
	.zero		1


	//   ....[94]....
        /*06d4*/ 	.word	0x00000bf0
        /*06d8*/ 	.word	0x000000ff
        /*06dc*/ 	.word	0x00000178
        /*06e0*/ 	.short	0x0100
        /*06e2*/ 	.byte	0x08
	.zero		1


	//   ....[95]....
        /*06e4*/ 	.word	0x00000c00
        /*06e8*/ 	.word	0x000000ff
        /*06ec*/ 	.word	0x000003b8
        /*06f0*/ 	.short	0x0100
        /*06f2*/ 	.byte	0x08
	.zero		1


	//   ....[96]....
        /*06f4*/ 	.word	0x00000c10
        /*06f8*/ 	.word	0x000000ff
        /*06fc*/ 	.word	0x00000180
        /*0700*/ 	.short	0x0100
        /*0702*/ 	.byte	0x08
	.zero		1


	//   ....[97]....
        /*0704*/ 	.word	0x00000c20
        /*0708*/ 	.word	0x000000ff
        /*070c*/ 	.word	0x000003c0
        /*0710*/ 	.short	0x0100
        /*0712*/ 	.byte	0x08
	.zero		1


	//   ....[98]....
        /*0714*/ 	.word	0x00000c30
        /*0718*/ 	.word	0x000000ff
        /*071c*/ 	.word	0x00000188
        /*0720*/ 	.short	0x0100
        /*0722*/ 	.byte	0x08
	.zero		1


	//   ....[99]....
        /*0724*/ 	.word	0x00000c40
        /*0728*/ 	.word	0x000000ff
        /*072c*/ 	.word	0x000003c8
        /*0730*/ 	.short	0x0100
        /*0732*/ 	.byte	0x08
	.zero		1


	//   ....[100]....
        /*0734*/ 	.word	0x00000c50
        /*0738*/ 	.word	0x000000ff
        /*073c*/ 	.word	0x00000190
        /*0740*/ 	.short	0x0100
        /*0742*/ 	.byte	0x08
	.zero		1


	//   ....[101]....
        /*0744*/ 	.word	0x00000c60
        /*0748*/ 	.word	0x000000ff
        /*074c*/ 	.word	0x000003d0
        /*0750*/ 	.short	0x0100
        /*0752*/ 	.byte	0x08
	.zero		1


	//   ....[102]....
        /*0754*/ 	.word	0x00000c70
        /*0758*/ 	.word	0x000000ff
        /*075c*/ 	.word	0x00000198
        /*0760*/ 	.short	0x0100
        /*0762*/ 	.byte	0x08
	.zero		1


	//   ....[103]....
        /*0764*/ 	.word	0x00000c80
        /*0768*/ 	.word	0x000000ff
        /*076c*/ 	.word	0x000003d8
        /*0770*/ 	.short	0x0100
        /*0772*/ 	.byte	0x08
	.zero		1


	//   ....[104]....
        /*0774*/ 	.word	0x00000c90
        /*0778*/ 	.word	0x000000ff
        /*077c*/ 	.word	0x000001a0
        /*0780*/ 	.short	0x0100
        /*0782*/ 	.byte	0x08
	.zero		1


	//   ....[105]....
        /*0784*/ 	.word	0x00000ca0
        /*0788*/ 	.word	0x000000ff
        /*078c*/ 	.word	0x000003e0
        /*0790*/ 	.short	0x0100
        /*0792*/ 	.byte	0x08
	.zero		1


	//   ....[106]....
        /*0794*/ 	.word	0x00000cb0
        /*0798*/ 	.word	0x000000ff
        /*079c*/ 	.word	0x000001a8
        /*07a0*/ 	.short	0x0100
        /*07a2*/ 	.byte	0x08
	.zero		1


	//   ....[107]....
        /*07a4*/ 	.word	0x00000cc0
        /*07a8*/ 	.word	0x000000ff
        /*07ac*/ 	.word	0x000003e8
        /*07b0*/ 	.short	0x0100
        /*07b2*/ 	.byte	0x08
	.zero		1


	//   ....[108]....
        /*07b4*/ 	.word	0x00000cd0
        /*07b8*/ 	.word	0x000000ff
        /*07bc*/ 	.word	0x000001b0
        /*07c0*/ 	.short	0x0100
        /*07c2*/ 	.byte	0x08
	.zero		1


	//   ....[109]....
        /*07c4*/ 	.word	0x00000ce0
        /*07c8*/ 	.word	0x000000ff
        /*07cc*/ 	.word	0x000003f0
        /*07d0*/ 	.short	0x0100
        /*07d2*/ 	.byte	0x08
	.zero		1


	//   ....[110]....
        /*07d4*/ 	.word	0x00000cf0
        /*07d8*/ 	.word	0x000000ff
        /*07dc*/ 	.word	0x000001b8
        /*07e0*/ 	.short	0x0100
        /*07e2*/ 	.byte	0x08
	.zero		1


	//   ....[111]....
        /*07e4*/ 	.word	0x00000d00
        /*07e8*/ 	.word	0x000000ff
        /*07ec*/ 	.word	0x000003f8
        /*07f0*/ 	.short	0x0100
        /*07f2*/ 	.byte	0x08
	.zero		1


	//   ....[112]....
        /*07f4*/ 	.word	0x00000d10
        /*07f8*/ 	.word	0x000000ff
        /*07fc*/ 	.word	0x000001c0
        /*0800*/ 	.short	0x0100
        /*0802*/ 	.byte	0x08
	.zero		1


	//   ....[113]....
        /*0804*/ 	.word	0x00000d20
        /*0808*/ 	.word	0x000000ff
        /*080c*/ 	.word	0x00000400
        /*0810*/ 	.short	0x0100
        /*0812*/ 	.byte	0x08
	.zero		1


	//   ....[114]....
        /*0814*/ 	.word	0x00000d30
        /*0818*/ 	.word	0x000000ff
        /*081c*/ 	.word	0x000001c8
        /*0820*/ 	.short	0x0100
        /*0822*/ 	.byte	0x08
	.zero		1


	//   ....[115]....
        /*0824*/ 	.word	0x00000d40
        /*0828*/ 	.word	0x000000ff
        /*082c*/ 	.word	0x00000408
        /*0830*/ 	.short	0x0100
        /*0832*/ 	.byte	0x08
	.zero		1


	//   ....[116]....
        /*0834*/ 	.word	0x00000d50
        /*0838*/ 	.word	0x000000ff
        /*083c*/ 	.word	0x000001d0
        /*0840*/ 	.short	0x0100
        /*0842*/ 	.byte	0x08
	.zero		1


	//   ....[117]....
        /*0844*/ 	.word	0x00000d60
        /*0848*/ 	.word	0x000000ff
        /*084c*/ 	.word	0x00000410
        /*0850*/ 	.short	0x0100
        /*0852*/ 	.byte	0x08
	.zero		1


	//   ....[118]....
        /*0854*/ 	.word	0x00000d70
        /*0858*/ 	.word	0x000000ff
        /*085c*/ 	.word	0x000001d8
        /*0860*/ 	.short	0x0100
        /*0862*/ 	.byte	0x08
	.zero		1


	//   ....[119]....
        /*0864*/ 	.word	0x00000d80
        /*0868*/ 	.word	0x000000ff
        /*086c*/ 	.word	0x00000418
        /*0870*/ 	.short	0x0100
        /*0872*/ 	.byte	0x08
	.zero		1


	//   ....[120]....
        /*0874*/ 	.word	0x00000d90
        /*0878*/ 	.word	0x000000ff
        /*087c*/ 	.word	0x000001e0
        /*0880*/ 	.short	0x0100
        /*0882*/ 	.byte	0x08
	.zero		1


	//   ....[121]....
        /*0884*/ 	.word	0x00000da0
        /*0888*/ 	.word	0x000000ff
        /*088c*/ 	.word	0x00000420
        /*0890*/ 	.short	0x0100
        /*0892*/ 	.byte	0x08
	.zero		1


	//   ....[122]....
        /*0894*/ 	.word	0x00000db0
        /*0898*/ 	.word	0x000000ff
        /*089c*/ 	.word	0x000001e8
        /*08a0*/ 	.short	0x0100
        /*08a2*/ 	.byte	0x08
	.zero		1


	//   ....[123]....
        /*08a4*/ 	.word	0x00000dc0
        /*08a8*/ 	.word	0x000000ff
        /*08ac*/ 	.word	0x00000428
        /*08b0*/ 	.short	0x0100
        /*08b2*/ 	.byte	0x08
	.zero		1


	//   ....[124]....
        /*08b4*/ 	.word	0x00000dd0
        /*08b8*/ 	.word	0x000000ff
        /*08bc*/ 	.word	0x000001f0
        /*08c0*/ 	.short	0x0100
        /*08c2*/ 	.byte	0x08
	.zero		1


	//   ....[125]....
        /*08c4*/ 	.word	0x00000de0
        /*08c8*/ 	.word	0x000000ff
        /*08cc*/ 	.word	0x00000430
        /*08d0*/ 	.short	0x0100
        /*08d2*/ 	.byte	0x08
	.zero		1


	//   ....[126]....
        /*08d4*/ 	.word	0x00000df0
        /*08d8*/ 	.word	0x000000ff
        /*08dc*/ 	.word	0x000001f8
        /*08e0*/ 	.short	0x0100
        /*08e2*/ 	.byte	0x08
	.zero		1


	//   ....[127]....
        /*08e4*/ 	.word	0x00000e00
        /*08e8*/ 	.word	0x000000ff
        /*08ec*/ 	.word	0x00000438
        /*08f0*/ 	.short	0x0100
        /*08f2*/ 	.byte	0x08
	.zero		1


	//   ....[128]....
        /*08f4*/ 	.word	0x00000e10
        /*08f8*/ 	.word	0x000000ff
        /*08fc*/ 	.word	0x00000200
        /*0900*/ 	.short	0x0100
        /*0902*/ 	.byte	0x08
	.zero		1


	//   ....[129]....
        /*0904*/ 	.word	0x00000e20
        /*0908*/ 	.word	0x000000ff
        /*090c*/ 	.word	0x00000440
        /*0910*/ 	.short	0x0100
        /*0912*/ 	.byte	0x08
	.zero		1


	//   ....[130]....
        /*0914*/ 	.word	0x00000e30
        /*0918*/ 	.word	0x000000ff
        /*091c*/ 	.word	0x00000208
        /*0920*/ 	.short	0x0100
        /*0922*/ 	.byte	0x08
	.zero		1


	//   ....[131]....
        /*0924*/ 	.word	0x00000e40
        /*0928*/ 	.word	0x000000ff
        /*092c*/ 	.word	0x00000448
        /*0930*/ 	.short	0x0100
        /*0932*/ 	.byte	0x08
	.zero		1


	//   ....[132]....
        /*0934*/ 	.word	0x00000e50
        /*0938*/ 	.word	0x000000ff
        /*093c*/ 	.word	0x00000210
        /*0940*/ 	.short	0x0100
        /*0942*/ 	.byte	0x08
	.zero		1


	//   ....[133]....
        /*0944*/ 	.word	0x00000e60
        /*0948*/ 	.word	0x000000ff
        /*094c*/ 	.word	0x00000450
        /*0950*/ 	.short	0x0100
        /*0952*/ 	.byte	0x08
	.zero		1


	//   ....[134]....
        /*0954*/ 	.word	0x00000e70
        /*0958*/ 	.word	0x000000ff
        /*095c*/ 	.word	0x00000218
        /*0960*/ 	.short	0x0100
        /*0962*/ 	.byte	0x08
	.zero		1


	//   ....[135]....
        /*0964*/ 	.word	0x00000e80
        /*0968*/ 	.word	0x000000ff
        /*096c*/ 	.word	0x00000458
        /*0970*/ 	.short	0x0100
        /*0972*/ 	.byte	0x08
	.zero		1


	//   ....[136]....
        /*0974*/ 	.word	0x00000e90
        /*0978*/ 	.word	0x000000ff
        /*097c*/ 	.word	0x00000220
        /*0980*/ 	.short	0x0100
        /*0982*/ 	.byte	0x08
	.zero		1


	//   ....[137]....
        /*0984*/ 	.word	0x00000ea0
        /*0988*/ 	.word	0x000000ff
        /*098c*/ 	.word	0x00000460
        /*0990*/ 	.short	0x0100
        /*0992*/ 	.byte	0x08
	.zero		1


	//   ....[138]....
        /*0994*/ 	.word	0x00000eb0
        /*0998*/ 	.word	0x000000ff
        /*099c*/ 	.word	0x00000228
        /*09a0*/ 	.short	0x0100
        /*09a2*/ 	.byte	0x08
	.zero		1


	//   ....[139]....
        /*09a4*/ 	.word	0x00000ec0
        /*09a8*/ 	.word	0x000000ff
        /*09ac*/ 	.word	0x00000468
        /*09b0*/ 	.short	0x0100
        /*09b2*/ 	.byte	0x08
	.zero		1


	//   ....[140]....
        /*09b4*/ 	.word	0x00000ed0
        /*09b8*/ 	.word	0x000000ff
        /*09bc*/ 	.word	0x00000230
        /*09c0*/ 	.short	0x0100
        /*09c2*/ 	.byte	0x08
	.zero		1


	//   ....[141]....
        /*09c4*/ 	.word	0x00000ee0
        /*09c8*/ 	.word	0x000000ff
        /*09cc*/ 	.word	0x00000470
        /*09d0*/ 	.short	0x0100
        /*09d2*/ 	.byte	0x08
	.zero		1


	//   ....[142]....
        /*09d4*/ 	.word	0x00000ef0
        /*09d8*/ 	.word	0x000000ff
        /*09dc*/ 	.word	0x00000238
        /*09e0*/ 	.short	0x0100
        /*09e2*/ 	.byte	0x08
	.zero		1


	//   ....[143]....
        /*09e4*/ 	.word	0x00000f00
        /*09e8*/ 	.word	0x000000ff
        /*09ec*/ 	.word	0x00000478
        /*09f0*/ 	.short	0x0100
        /*09f2*/ 	.byte	0x08
	.zero		1


	//   ....[144]....
        /*09f4*/ 	.word	0x00001030
        /*09f8*/ 	.word	0x000000ff
        /*09fc*/ 	.word	0x00000480
        /*0a00*/ 	.short	0x0100
        /*0a02*/ 	.byte	0x09
	.zero		1


	//   ....[145]....
        /*0a04*/ 	.word	0x00001040
        /*0a08*/ 	.word	0x000000ff
        /*0a0c*/ 	.word	0x00000488
        /*0a10*/ 	.short	0x0100
        /*0a12*/ 	.byte	0x09
	.zero		1


	//   ....[146]....
        /*0a14*/ 	.word	0x00001120
        /*0a18*/ 	.word	0x000000ff
        /*0a1c*/ 	.word	0x00000490
        /*0a20*/ 	.short	0x0100
        /*0a22*/ 	.byte	0x08
	.zero		1


	//   ....[147]....
        /*0a24*/ 	.word	0x00001130
        /*0a28*/ 	.word	0x000000ff
        /*0a2c*/ 	.word	0x00000498
        /*0a30*/ 	.short	0x0100
        /*0a32*/ 	.byte	0x08
	.zero		1


	//   ....[148]....
        /*0a34*/ 	.word	0x00001260
        /*0a38*/ 	.word	0x000000ff
        /*0a3c*/ 	.word	0x000004a0
        /*0a40*/ 	.short	0x0100
        /*0a42*/ 	.byte	0x08
	.zero		1


	//   ....[149]....
        /*0a44*/ 	.word	0x00001270
        /*0a48*/ 	.word	0x000000ff
        /*0a4c*/ 	.word	0x000004b0
        /*0a50*/ 	.short	0x0100
        /*0a52*/ 	.byte	0x08
	.zero		1


	//   ....[150]....
        /*0a54*/ 	.word	0x00001280
        /*0a58*/ 	.word	0x000000ff
        /*0a5c*/ 	.word	0x000004a8
        /*0a60*/ 	.short	0x0100
        /*0a62*/ 	.byte	0x08
	.zero		1


	//   ....[151]....
        /*0a64*/ 	.word	0x00001290
        /*0a68*/ 	.word	0x000000ff
        /*0a6c*/ 	.word	0x000004b8
        /*0a70*/ 	.short	0x0100
        /*0a72*/ 	.byte	0x08
	.zero		1


	//   ....[152]....
        /*0a74*/ 	.word	0x000013b0
        /*0a78*/ 	.word	0x000000ff
        /*0a7c*/ 	.word	0x000004c0
        /*0a80*/ 	.short	0x0100
        /*0a82*/ 	.byte	0x09
	.zero		1


	//   ....[153]....
        /*0a84*/ 	.word	0x000013c0
        /*0a88*/ 	.word	0x000000ff
        /*0a8c*/ 	.word	0x000004e0
        /*0a90*/ 	.short	0x0100
        /*0a92*/ 	.byte	0x09
	.zero		1


	//   ....[154]....
        /*0a94*/ 	.word	0x000013d0
        /*0a98*/ 	.word	0x000000ff
        /*0a9c*/ 	.word	0x000004c8
        /*0aa0*/ 	.short	0x0100
        /*0aa2*/ 	.byte	0x09
	.zero		1


	//   ....[155]....
        /*0aa4*/ 	.word	0x000013e0
        /*0aa8*/ 	.word	0x000000ff
        /*0aac*/ 	.word	0x000004e8
        /*0ab0*/ 	.short	0x0100
        /*0ab2*/ 	.byte	0x09
	.zero		1


	//   ....[156]....
        /*0ab4*/ 	.word	0x000013f0
        /*0ab8*/ 	.word	0x000000ff
        /*0abc*/ 	.word	0x000004d0
        /*0ac0*/ 	.short	0x0100
        /*0ac2*/ 	.byte	0x09
	.zero		1


	//   ....[157]....
        /*0ac4*/ 	.word	0x00001400
        /*0ac8*/ 	.word	0x000000ff
        /*0acc*/ 	.word	0x000004f0
        /*0ad0*/ 	.short	0x0100
        /*0ad2*/ 	.byte	0x09
	.zero		1


	//   ....[158]....
        /*0ad4*/ 	.word	0x00001410
        /*0ad8*/ 	.word	0x000000ff
        /*0adc*/ 	.word	0x000004d8
        /*0ae0*/ 	.short	0x0100
        /*0ae2*/ 	.byte	0x09
	.zero		1


	//   ....[159]....
        /*0ae4*/ 	.word	0x00001420
        /*0ae8*/ 	.word	0x000000ff
        /*0aec*/ 	.word	0x000004f8
        /*0af0*/ 	.short	0x0100
        /*0af2*/ 	.byte	0x09
	.zero		1


	//   ....[160]....
        /*0af4*/ 	.word	0x00001510
        /*0af8*/ 	.word	0x000000ff
        /*0afc*/ 	.word	0x00000500
        /*0b00*/ 	.short	0x0100
        /*0b02*/ 	.byte	0x08
	.zero		1


	//   ....[161]....
        /*0b04*/ 	.word	0x00001520
        /*0b08*/ 	.word	0x000000ff
        /*0b0c*/ 	.word	0x00000510
        /*0b10*/ 	.short	0x0100
        /*0b12*/ 	.byte	0x08
	.zero		1


	//   ....[162]....
        /*0b14*/ 	.word	0x00001530
        /*0b18*/ 	.word	0x000000ff
        /*0b1c*/ 	.word	0x00000508
        /*0b20*/ 	.short	0x0100
        /*0b22*/ 	.byte	0x08
	.zero		1


	//   ....[163]....
        /*0b24*/ 	.word	0x00001540
        /*0b28*/ 	.word	0x000000ff
        /*0b2c*/ 	.word	0x00000518
        /*0b30*/ 	.short	0x0100
        /*0b32*/ 	.byte	0x08
	.zero		1


	//   ....[164]....
        /*0b34*/ 	.word	0x00001630
        /*0b38*/ 	.word	0x000000ff
        /*0b3c*/ 	.word	0x00000520
        /*0b40*/ 	.short	0x0100
        /*0b42*/ 	.byte	0x06
	.zero		1


	//   ....[165]....
        /*0b44*/ 	.word	0x00002040
        /*0b48*/ 	.word	0x00000003
        /*0b4c*/ 	.word	0x00000510
        /*0b50*/ 	.short	0x010a
        /*0b52*/ 	.byte	0xff
	.zero		1


	//   ....[166]....
        /*0b54*/ 	.word	0x00002070
        /*0b58*/ 	.word	0x00000003
        /*0b5c*/ 	.word	0x00000500
        /*0b60*/ 	.short	0x0101
        /*0b62*/ 	.byte	0xff
	.zero		1


	//   ....[167]....
        /*0b64*/ 	.word	0x00002170
        /*0b68*/ 	.word	0x000000ff
        /*0b6c*/ 	.word	0x00000240
        /*0b70*/ 	.short	0x010a
        /*0b72*/ 	.byte	0x08
	.zero		1


	//   ....[168]....
        /*0b74*/ 	.word	0x00002240
        /*0b78*/ 	.word	0x000000ff
        /*0b7c*/ 	.word	0x00000240
        /*0b80*/ 	.short	0x010a
        /*0b82*/ 	.byte	0x21
	.zero		1


	//   ....[169]....
        /*0b84*/ 	.word	0x000023f0
        /*0b88*/ 	.word	0x000000ff
        /*0b8c*/ 	.word	0x00000240
        /*0b90*/ 	.short	0x010a
        /*0b92*/ 	.byte	0x08
	.zero		1


	//   ....[170]....
        /*0b94*/ 	.word	0x000024f0
        /*0b98*/ 	.word	0x000000ff
        /*0b9c*/ 	.word	0x00000498
        /*0ba0*/ 	.short	0x0101
        /*0ba2*/ 	.byte	0x04
	.zero		1


	//   ....[171]....
        /*0ba4*/ 	.word	0x00002510
        /*0ba8*/ 	.word	0x000000ff
        /*0bac*/ 	.word	0x00000240
        /*0bb0*/ 	.short	0x010a
        /*0bb2*/ 	.byte	0x08
	.zero		1


	//   ....[172]....
        /*0bb4*/ 	.word	0x00002590
        /*0bb8*/ 	.word	0x000000ff
        /*0bbc*/ 	.word	0x00000240
        /*0bc0*/ 	.short	0x010a
        /*0bc2*/ 	.byte	0x11
	.zero		1


	//   ....[173]....
        /*0bc4*/ 	.word	0x00002720
        /*0bc8*/ 	.word	0x000000ff
        /*0bcc*/ 	.word	0x00000240
        /*0bd0*/ 	.short	0x010a
        /*0bd2*/ 	.byte	0x08
	.zero		1


	//   ....[174]....
        /*0bd4*/ 	.word	0x00002870
        /*0bd8*/ 	.word	0x00000002
        /*0bdc*/ 	.word	0x000004a0
        /*0be0*/ 	.short	0x010a
        /*0be2*/ 	.byte	0xff
	.zero		1


	//   ....[175]....
        /*0be4*/ 	.word	0x00002930
        /*0be8*/ 	.word	0x00000002
        /*0bec*/ 	.word	0x00000000
        /*0bf0*/ 	.short	0x0101
        /*0bf2*/ 	.byte	0xff
	.zero		1


	//   ....[176]....
        /*0bf4*/ 	.word	0x00002e90
        /*0bf8*/ 	.word	0x000000ff
        /*0bfc*/ 	.word	0x00000000
        /*0c00*/ 	.short	0x010a
        /*0c02*/ 	.byte	0x05
	.zero		1


	//   ....[177]....
        /*0c04*/ 	.word	0x00002f20
        /*0c08*/ 	.word	0x000000ff
        /*0c0c*/ 	.word	0x00000000
        /*0c10*/ 	.short	0x010a
        /*0c12*/ 	.byte	0x05
	.zero		1


	//   ....[178]....
        /*0c14*/ 	.word	0x00002fb0
        /*0c18*/ 	.word	0x000000ff
        /*0c1c*/ 	.word	0x00000000
        /*0c20*/ 	.short	0x010a
        /*0c22*/ 	.byte	0x05
	.zero		1


	//   ....[179]....
        /*0c24*/ 	.word	0x00003040
        /*0c28*/ 	.word	0x000000ff
        /*0c2c*/ 	.word	0x00000000
        /*0c30*/ 	.short	0x010a
        /*0c32*/ 	.byte	0x05
	.zero		1


	//   ....[180]....
        /*0c34*/ 	.word	0x000030d0
        /*0c38*/ 	.word	0x000000ff
        /*0c3c*/ 	.word	0x00000000
        /*0c40*/ 	.short	0x010a
        /*0c42*/ 	.byte	0x05
	.zero		1


	//   ....[181]....
        /*0c44*/ 	.word	0x00003160
        /*0c48*/ 	.word	0x000000ff
        /*0c4c*/ 	.word	0x00000000
        /*0c50*/ 	.short	0x010a
        /*0c52*/ 	.byte	0x05
	.zero		1


	//   ....[182]....
        /*0c54*/ 	.word	0x000031f0
        /*0c58*/ 	.word	0x000000ff
        /*0c5c*/ 	.word	0x00000000
        /*0c60*/ 	.short	0x010a
        /*0c62*/ 	.byte	0x05
	.zero		1


	//   ....[183]....
        /*0c64*/ 	.word	0x00003280
        /*0c68*/ 	.word	0x000000ff
        /*0c6c*/ 	.word	0x00000000
        /*0c70*/ 	.short	0x010a
        /*0c72*/ 	.byte	0x05
	.zero		1


	//   ....[184]....
        /*0c74*/ 	.word	0x00003310
        /*0c78*/ 	.word	0x000000ff
        /*0c7c*/ 	.word	0x00000000
        /*0c80*/ 	.short	0x010a
        /*0c82*/ 	.byte	0x05
	.zero		1


	//   ....[185]....
        /*0c84*/ 	.word	0x000033a0
        /*0c88*/ 	.word	0x000000ff
        /*0c8c*/ 	.word	0x00000000
        /*0c90*/ 	.short	0x010a
        /*0c92*/ 	.byte	0x05
	.zero		1


	//   ....[186]....
        /*0c94*/ 	.word	0x00003430
        /*0c98*/ 	.word	0x000000ff
        /*0c9c*/ 	.word	0x00000000
        /*0ca0*/ 	.short	0x010a
        /*0ca2*/ 	.byte	0x05
	.zero		1


	//   ....[187]....
        /*0ca4*/ 	.word	0x000034c0
        /*0ca8*/ 	.word	0x000000ff
        /*0cac*/ 	.word	0x00000000
        /*0cb0*/ 	.short	0x010a
        /*0cb2*/ 	.byte	0x05
	.zero		1


	//   ....[188]....
        /*0cb4*/ 	.word	0x00003550
        /*0cb8*/ 	.word	0x000000ff
        /*0cbc*/ 	.word	0x00000000
        /*0cc0*/ 	.short	0x010a
        /*0cc2*/ 	.byte	0x05
	.zero		1


	//   ....[189]....
        /*0cc4*/ 	.word	0x000035e0
        /*0cc8*/ 	.word	0x000000ff
        /*0ccc*/ 	.word	0x00000000
        /*0cd0*/ 	.short	0x010a
        /*0cd2*/ 	.byte	0x05
	.zero		1


	//   ....[190]....
        /*0cd4*/ 	.word	0x00003670
        /*0cd8*/ 	.word	0x000000ff
        /*0cdc*/ 	.word	0x00000000
        /*0ce0*/ 	.short	0x010a
        /*0ce2*/ 	.byte	0x05
	.zero		1


	//   ....[191]....
        /*0ce4*/ 	.word	0x00003700
        /*0ce8*/ 	.word	0x000000ff
        /*0cec*/ 	.word	0x00000000
        /*0cf0*/ 	.short	0x010a
        /*0cf2*/ 	.byte	0x05
	.zero		1


	//   ....[192]....
        /*0cf4*/ 	.word	0x00003790
        /*0cf8*/ 	.word	0x000000ff
        /*0cfc*/ 	.word	0x00000000
        /*0d00*/ 	.short	0x010a
        /*0d02*/ 	.byte	0x05
	.zero		1


	//   ....[193]....
        /*0d04*/ 	.word	0x00003820
        /*0d08*/ 	.word	0x000000ff
        /*0d0c*/ 	.word	0x00000000
        /*0d10*/ 	.short	0x010a
        /*0d12*/ 	.byte	0x05
	.zero		1


	//   ....[194]....
        /*0d14*/ 	.word	0x000038b0
        /*0d18*/ 	.word	0x000000ff
        /*0d1c*/ 	.word	0x00000000
        /*0d20*/ 	.short	0x010a
        /*0d22*/ 	.byte	0x05
	.zero		1


	//   ....[195]....
        /*0d24*/ 	.word	0x00003940
        /*0d28*/ 	.word	0x000000ff
        /*0d2c*/ 	.word	0x00000000
        /*0d30*/ 	.short	0x010a
        /*0d32*/ 	.byte	0x05
	.zero		1


	//   ....[196]....
        /*0d34*/ 	.word	0x000039d0
        /*0d38*/ 	.word	0x000000ff
        /*0d3c*/ 	.word	0x00000000
        /*0d40*/ 	.short	0x010a
        /*0d42*/ 	.byte	0x05
	.zero		1


	//   ....[197]....
        /*0d44*/ 	.word	0x00003a60
        /*0d48*/ 	.word	0x000000ff
        /*0d4c*/ 	.word	0x00000000
        /*0d50*/ 	.short	0x010a
        /*0d52*/ 	.byte	0x05
	.zero		1


	//   ....[198]....
        /*0d54*/ 	.word	0x00003af0
        /*0d58*/ 	.word	0x000000ff
        /*0d5c*/ 	.word	0x00000000
        /*0d60*/ 	.short	0x010a
        /*0d62*/ 	.byte	0x05
	.zero		1


	//   ....[199]....
        /*0d64*/ 	.word	0x00003b80
        /*0d68*/ 	.word	0x000000ff
        /*0d6c*/ 	.word	0x00000000
        /*0d70*/ 	.short	0x010a
        /*0d72*/ 	.byte	0x05
	.zero		1


	//   ....[200]....
        /*0d74*/ 	.word	0x00003c10
        /*0d78*/ 	.word	0x000000ff
        /*0d7c*/ 	.word	0x00000000
        /*0d80*/ 	.short	0x010a
        /*0d82*/ 	.byte	0x05
	.zero		1


	//   ....[201]....
        /*0d84*/ 	.word	0x00003ca0
        /*0d88*/ 	.word	0x000000ff
        /*0d8c*/ 	.word	0x00000000
        /*0d90*/ 	.short	0x010a
        /*0d92*/ 	.byte	0x05
	.zero		1


	//   ....[202]....
        /*0d94*/ 	.word	0x00003d30
        /*0d98*/ 	.word	0x000000ff
        /*0d9c*/ 	.word	0x00000000
        /*0da0*/ 	.short	0x010a
        /*0da2*/ 	.byte	0x05
	.zero		1


	//   ....[203]....
        /*0da4*/ 	.word	0x00003dc0
        /*0da8*/ 	.word	0x000000ff
        /*0dac*/ 	.word	0x00000000
        /*0db0*/ 	.short	0x010a
        /*0db2*/ 	.byte	0x05
	.zero		1


	//   ....[204]....
        /*0db4*/ 	.word	0x00003e50
        /*0db8*/ 	.word	0x000000ff
        /*0dbc*/ 	.word	0x00000000
        /*0dc0*/ 	.short	0x010a
        /*0dc2*/ 	.byte	0x05
	.zero		1


	//   ....[205]....
        /*0dc4*/ 	.word	0x00003ee0
        /*0dc8*/ 	.word	0x000000ff
        /*0dcc*/ 	.word	0x00000000
        /*0dd0*/ 	.short	0x010a
        /*0dd2*/ 	.byte	0x05
	.zero		1


	//   ....[206]....
        /*0dd4*/ 	.word	0x00003f70
        /*0dd8*/ 	.word	0x000000ff
        /*0ddc*/ 	.word	0x00000000
        /*0de0*/ 	.short	0x010a
        /*0de2*/ 	.byte	0x05
	.zero		1


	//   ....[207]....
        /*0de4*/ 	.word	0x00004000
        /*0de8*/ 	.word	0x000000ff
        /*0dec*/ 	.word	0x00000000
        /*0df0*/ 	.short	0x010a
        /*0df2*/ 	.byte	0x05
	.zero		1


	//   ....[208]....
        /*0df4*/ 	.word	0x00004090
        /*0df8*/ 	.word	0x000000ff
        /*0dfc*/ 	.word	0x00000000
        /*0e00*/ 	.short	0x010a
        /*0e02*/ 	.byte	0x05
	.zero		1


	//   ....[209]....
        /*0e04*/ 	.word	0x00004120
        /*0e08*/ 	.word	0x000000ff
        /*0e0c*/ 	.word	0x00000000
        /*0e10*/ 	.short	0x010a
        /*0e12*/ 	.byte	0x05
	.zero		1


	//   ....[210]....
        /*0e14*/ 	.word	0x000041b0
        /*0e18*/ 	.word	0x000000ff
        /*0e1c*/ 	.word	0x00000000
        /*0e20*/ 	.short	0x010a
        /*0e22*/ 	.byte	0x05
	.zero		1


	//   ....[211]....
        /*0e24*/ 	.word	0x00004240
        /*0e28*/ 	.word	0x000000ff
        /*0e2c*/ 	.word	0x00000000
        /*0e30*/ 	.short	0x010a
        /*0e32*/ 	.byte	0x05
	.zero		1


	//   ....[212]....
        /*0e34*/ 	.word	0x000042d0
        /*0e38*/ 	.word	0x000000ff
        /*0e3c*/ 	.word	0x00000000
        /*0e40*/ 	.short	0x010a
        /*0e42*/ 	.byte	0x05
	.zero		1


	//   ....[213]....
        /*0e44*/ 	.word	0x00004360
        /*0e48*/ 	.word	0x000000ff
        /*0e4c*/ 	.word	0x00000000
        /*0e50*/ 	.short	0x010a
        /*0e52*/ 	.byte	0x05
	.zero		1


	//   ....[214]....
        /*0e54*/ 	.word	0x000043f0
        /*0e58*/ 	.word	0x000000ff
        /*0e5c*/ 	.word	0x00000000
        /*0e60*/ 	.short	0x010a
        /*0e62*/ 	.byte	0x05
	.zero		1


	//   ....[215]....
        /*0e64*/ 	.word	0x00004480
        /*0e68*/ 	.word	0x000000ff
        /*0e6c*/ 	.word	0x00000000
        /*0e70*/ 	.short	0x010a
        /*0e72*/ 	.byte	0x05
	.zero		1


	//   ....[216]....
        /*0e74*/ 	.word	0x00004510
        /*0e78*/ 	.word	0x000000ff
        /*0e7c*/ 	.word	0x00000000
        /*0e80*/ 	.short	0x010a
        /*0e82*/ 	.byte	0x05
	.zero		1


	//   ....[217]....
        /*0e84*/ 	.word	0x000045a0
        /*0e88*/ 	.word	0x000000ff
        /*0e8c*/ 	.word	0x00000000
        /*0e90*/ 	.short	0x010a
        /*0e92*/ 	.byte	0x05
	.zero		1


	//   ....[218]....
        /*0e94*/ 	.word	0x00004630
        /*0e98*/ 	.word	0x000000ff
        /*0e9c*/ 	.word	0x00000000
        /*0ea0*/ 	.short	0x010a
        /*0ea2*/ 	.byte	0x05
	.zero		1


	//   ....[219]....
        /*0ea4*/ 	.word	0x000046c0
        /*0ea8*/ 	.word	0x000000ff
        /*0eac*/ 	.word	0x00000000
        /*0eb0*/ 	.short	0x010a
        /*0eb2*/ 	.byte	0x05
	.zero		1


	//   ....[220]....
        /*0eb4*/ 	.word	0x00004750
        /*0eb8*/ 	.word	0x000000ff
        /*0ebc*/ 	.word	0x00000000
        /*0ec0*/ 	.short	0x010a
        /*0ec2*/ 	.byte	0x05
	.zero		1


	//   ....[221]....
        /*0ec4*/ 	.word	0x000047e0
        /*0ec8*/ 	.word	0x000000ff
        /*0ecc*/ 	.word	0x00000000
        /*0ed0*/ 	.short	0x010a
        /*0ed2*/ 	.byte	0x05
	.zero		1


	//   ....[222]....
        /*0ed4*/ 	.word	0x00004870
        /*0ed8*/ 	.word	0x000000ff
        /*0edc*/ 	.word	0x00000000
        /*0ee0*/ 	.short	0x010a
        /*0ee2*/ 	.byte	0x05
	.zero		1


	//   ....[223]....
        /*0ee4*/ 	.word	0x00004900
        /*0ee8*/ 	.word	0x000000ff
        /*0eec*/ 	.word	0x00000000
        /*0ef0*/ 	.short	0x010a
        /*0ef2*/ 	.byte	0x05
	.zero		1


	//   ....[224]....
        /*0ef4*/ 	.word	0x00004990
        /*0ef8*/ 	.word	0x000000ff
        /*0efc*/ 	.word	0x00000000
        /*0f00*/ 	.short	0x010a
        /*0f02*/ 	.byte	0x05
	.zero		1


	//   ....[225]....
        /*0f04*/ 	.word	0x00004a20
        /*0f08*/ 	.word	0x000000ff
        /*0f0c*/ 	.word	0x00000000
        /*0f10*/ 	.short	0x010a
        /*0f12*/ 	.byte	0x05
	.zero		1


	//   ....[226]....
        /*0f14*/ 	.word	0x00004ab0
        /*0f18*/ 	.word	0x000000ff
        /*0f1c*/ 	.word	0x00000000
        /*0f20*/ 	.short	0x010a
        /*0f22*/ 	.byte	0x05
	.zero		1


	//   ....[227]....
        /*0f24*/ 	.word	0x00004b40
        /*0f28*/ 	.word	0x000000ff
        /*0f2c*/ 	.word	0x00000000
        /*0f30*/ 	.short	0x010a
        /*0f32*/ 	.byte	0x05
	.zero		1


	//   ....[228]....
        /*0f34*/ 	.word	0x00004bd0
        /*0f38*/ 	.word	0x000000ff
        /*0f3c*/ 	.word	0x00000000
        /*0f40*/ 	.short	0x010a
        /*0f42*/ 	.byte	0x05
	.zero		1


	//   ....[229]....
        /*0f44*/ 	.word	0x00004c60
        /*0f48*/ 	.word	0x000000ff
        /*0f4c*/ 	.word	0x00000000
        /*0f50*/ 	.short	0x010a
        /*0f52*/ 	.byte	0x05
	.zero		1


	//   ....[230]....
        /*0f54*/ 	.word	0x00004cf0
        /*0f58*/ 	.word	0x000000ff
        /*0f5c*/ 	.word	0x00000000
        /*0f60*/ 	.short	0x010a
        /*0f62*/ 	.byte	0x05
	.zero		1


	//   ....[231]....
        /*0f64*/ 	.word	0x00004d80
        /*0f68*/ 	.word	0x000000ff
        /*0f6c*/ 	.word	0x00000000
        /*0f70*/ 	.short	0x010a
        /*0f72*/ 	.byte	0x05
	.zero		1


	//   ....[232]....
        /*0f74*/ 	.word	0x00004e10
        /*0f78*/ 	.word	0x000000ff
        /*0f7c*/ 	.word	0x00000000
        /*0f80*/ 	.short	0x010a
        /*0f82*/ 	.byte	0x05
	.zero		1


	//   ....[233]....
        /*0f84*/ 	.word	0x00004ea0
        /*0f88*/ 	.word	0x000000ff
        /*0f8c*/ 	.word	0x00000000
        /*0f90*/ 	.short	0x010a
        /*0f92*/ 	.byte	0x05
	.zero		1


	//   ....[234]....
        /*0f94*/ 	.word	0x00004f30
        /*0f98*/ 	.word	0x000000ff
        /*0f9c*/ 	.word	0x00000000
        /*0fa0*/ 	.short	0x010a
        /*0fa2*/ 	.byte	0x05
	.zero		1


	//   ....[235]....
        /*0fa4*/ 	.word	0x00004fc0
        /*0fa8*/ 	.word	0x000000ff
        /*0fac*/ 	.word	0x00000000
        /*0fb0*/ 	.short	0x010a
        /*0fb2*/ 	.byte	0x05
	.zero		1


	//   ....[236]....
        /*0fb4*/ 	.word	0x00005050
        /*0fb8*/ 	.word	0x000000ff
        /*0fbc*/ 	.word	0x00000000
        /*0fc0*/ 	.short	0x010a
        /*0fc2*/ 	.byte	0x05
	.zero		1


	//   ....[237]....
        /*0fc4*/ 	.word	0x000050e0
        /*0fc8*/ 	.word	0x000000ff
        /*0fcc*/ 	.word	0x00000000
        /*0fd0*/ 	.short	0x010a
        /*0fd2*/ 	.byte	0x05
	.zero		1


	//   ....[238]....
        /*0fd4*/ 	.word	0x00005170
        /*0fd8*/ 	.word	0x000000ff
        /*0fdc*/ 	.word	0x00000000
        /*0fe0*/ 	.short	0x010a
        /*0fe2*/ 	.byte	0x05
	.zero		1


	//   ....[239]....
        /*0fe4*/ 	.word	0x00005200
        /*0fe8*/ 	.word	0x000000ff
        /*0fec*/ 	.word	0x00000000
        /*0ff0*/ 	.short	0x010a
        /*0ff2*/ 	.byte	0x05
	.zero		1


	//   ....[240]....
        /*0ff4*/ 	.word	0x00005290
        /*0ff8*/ 	.word	0x000000ff
        /*0ffc*/ 	.word	0x00000000
        /*1000*/ 	.short	0x010a
        /*1002*/ 	.byte	0x05
	.zero		1


	//   ....[241]....
        /*1004*/ 	.word	0x00005320
        /*1008*/ 	.word	0x000000ff
        /*100c*/ 	.word	0x00000000
        /*1010*/ 	.short	0x010a
        /*1012*/ 	.byte	0x05
	.zero		1


	//   ....[242]....
        /*1014*/ 	.word	0x000053b0
        /*1018*/ 	.word	0x000000ff
        /*101c*/ 	.word	0x00000000
        /*1020*/ 	.short	0x010a
        /*1022*/ 	.byte	0x05
	.zero		1


	//   ....[243]....
        /*1024*/ 	.word	0x00005440
        /*1028*/ 	.word	0x000000ff
        /*102c*/ 	.word	0x00000000
        /*1030*/ 	.short	0x010a
        /*1032*/ 	.byte	0x05
	.zero		1


	//   ....[244]....
        /*1034*/ 	.word	0x000054d0
        /*1038*/ 	.word	0x000000ff
        /*103c*/ 	.word	0x00000000
        /*1040*/ 	.short	0x010a
        /*1042*/ 	.byte	0x05
	.zero		1


	//   ....[245]....
        /*1044*/ 	.word	0x00005560
        /*1048*/ 	.word	0x000000ff
        /*104c*/ 	.word	0x00000000
        /*1050*/ 	.short	0x010a
        /*1052*/ 	.byte	0x05
	.zero		1


	//   ....[246]....
        /*1054*/ 	.word	0x000055f0
        /*1058*/ 	.word	0x000000ff
        /*105c*/ 	.word	0x00000000
        /*1060*/ 	.short	0x010a
        /*1062*/ 	.byte	0x05
	.zero		1


	//   ....[247]....
        /*1064*/ 	.word	0x00005690
        /*1068*/ 	.word	0x00000000
        /*106c*/ 	.word	0x00000000
        /*1070*/ 	.short	0x010a
        /*1072*/ 	.byte	0xff
	.zero		1


	//   ....[248]....
        /*1074*/ 	.word	0x000057c0
        /*1078*/ 	.word	0x00000000
        /*107c*/ 	.word	0x00000500
        /*1080*/ 	.short	0x010a
        /*1082*/ 	.byte	0xff
	.zero		1


	//   ....[249]....
        /*1084*/ 	.word	0x00005830
        /*1088*/ 	.word	0x00000004
        /*108c*/ 	.word	0x00000000
        /*1090*/ 	.short	0x0101
        /*1092*/ 	.byte	0xff
	.zero		1


	//   ....[250]....
        /*1094*/ 	.word	0x00005850
        /*1098*/ 	.word	0x000000ff
        /*109c*/ 	.word	0x000004b0
        /*10a0*/ 	.short	0x010a
        /*10a2*/ 	.byte	0x05
	.zero		1


	//   ....[251]....
        /*10a4*/ 	.word	0x00005970
        /*10a8*/ 	.word	0x00000000
        /*10ac*/ 	.word	0x000004a0
        /*10b0*/ 	.short	0x010a
        /*10b2*/ 	.byte	0xff
	.zero		1


	//   ....[252]....
        /*10b4*/ 	.word	0x00005a70
        /*10b8*/ 	.word	0x00000000
        /*10bc*/ 	.word	0x00000000
        /*10c0*/ 	.short	0x0101
        /*10c2*/ 	.byte	0xff
	.zero		1


	//   ....[253]....
        /*10c4*/ 	.word	0x00005b00
        /*10c8*/ 	.word	0x000000ff
        /*10cc*/ 	.word	0x000004b0
        /*10d0*/ 	.short	0x0106
        /*10d2*/ 	.byte	0x05
	.zero		1


	//   ....[254]....
        /*10d4*/ 	.word	0x00005b20
        /*10d8*/ 	.word	0x000000ff
        /*10dc*/ 	.word	0x000004b0
        /*10e0*/ 	.short	0x010a
        /*10e2*/ 	.byte	0x05
	.zero		1


	//   ....[255]....
        /*10e4*/ 	.word	0x00005bb0
        /*10e8*/ 	.word	0x000000ff
        /*10ec*/ 	.word	0x000004b0
        /*10f0*/ 	.short	0x0106
        /*10f2*/ 	.byte	0x04
	.zero		1


	//   ....[0]....
        /*10f4*/ 	.word	0x00005bf0
        /*10f8*/ 	.word	0x00000000
        /*10fc*/ 	.word	0x000004b0
        /*1100*/ 	.short	0x010a
        /*1102*/ 	.byte	0xff
	.zero		1


	//   ....[1]....
        /*1104*/ 	.word	0x00005e30
        /*1108*/ 	.word	0x000000ff
        /*110c*/ 	.word	0x00000008
        /*1110*/ 	.short	0x010a
        /*1112*/ 	.byte	0x06
	.zero		1


	//   ....[2]....
        /*1114*/ 	.word	0x00005e50
        /*1118*/ 	.word	0x000000ff
        /*111c*/ 	.word	0x00000008
        /*1120*/ 	.short	0x010a
        /*1122*/ 	.byte	0x06
	.zero		1


	//   ....[3]....
        /*1124*/ 	.word	0x00005fe0
        /*1128*/ 	.word	0x000000ff
        /*112c*/ 	.word	0x00000008
        /*1130*/ 	.short	0x010a
        /*1132*/ 	.byte	0x06
	.zero		1


	//   ....[4]....
        /*1134*/ 	.word	0x00006000
        /*1138*/ 	.word	0x000000ff
        /*113c*/ 	.word	0x00000008
        /*1140*/ 	.short	0x010a
        /*1142*/ 	.byte	0x06
	.zero		1


	//   ....[5]....
        /*1144*/ 	.word	0x000060c0
        /*1148*/ 	.word	0x000000ff
        /*114c*/ 	.word	0x00000000
        /*1150*/ 	.short	0x0101
        /*1152*/ 	.byte	0x07
	.zero		1


	//   ....[6]....
        /*1154*/ 	.word	0x000063a0
        /*1158*/ 	.word	0x00000000
        /*115c*/ 	.word	0x000004a0
        /*1160*/ 	.short	0x010a
        /*1162*/ 	.byte	0xff
	.zero		1


	//   ....[7]....
        /*1164*/ 	.word	0x00006460
        /*1168*/ 	.word	0x00000000
        /*116c*/ 	.word	0x00000000
        /*1170*/ 	.short	0x0101
        /*1172*/ 	.byte	0xff
	.zero		1


	//   ....[8]....
        /*1174*/ 	.word	0x00006510
        /*1178*/ 	.word	0x000000ff
        /*117c*/ 	.word	0x00000000
        /*1180*/ 	.short	0x010a
        /*1182*/ 	.byte	0x06
	.zero		1


	//   ....[9]....
        /*1184*/ 	.word	0x00006520
        /*1188*/ 	.word	0x000000ff
        /*118c*/ 	.word	0x000004e0
        /*1190*/ 	.short	0x010a
        /*1192*/ 	.byte	0x0b
	.zero		1


	//   ....[10]....
        /*1194*/ 	.word	0x000065e0
        /*1198*/ 	.word	0x000000ff
        /*119c*/ 	.word	0x00000000
        /*11a0*/ 	.short	0x010a
        /*11a2*/ 	.byte	0x09
	.zero		1


	//   ....[11]....
        /*11a4*/ 	.word	0x00006720
        /*11a8*/ 	.word	0x000000ff
        /*11ac*/ 	.word	0x00000000
        /*11b0*/ 	.short	0x010a
        /*11b2*/ 	.byte	0x06
	.zero		1


	//   ....[12]....
        /*11b4*/ 	.word	0x00006920
        /*11b8*/ 	.word	0x000000ff
        /*11bc*/ 	.word	0x00000000
        /*11c0*/ 	.short	0x010a
        /*11c2*/ 	.byte	0x07
	.zero		1


	//   ....[13]....
        /*11c4*/ 	.word	0x000069b0
        /*11c8*/ 	.word	0x000000ff
        /*11cc*/ 	.word	0x00000000
        /*11d0*/ 	.short	0x010a
        /*11d2*/ 	.byte	0x07
	.zero		1


	//   ....[14]....
        /*11d4*/ 	.word	0x00006a40
        /*11d8*/ 	.word	0x000000ff
        /*11dc*/ 	.word	0x00000000
        /*11e0*/ 	.short	0x010a
        /*11e2*/ 	.byte	0x07
	.zero		1


	//   ....[15]....
        /*11e4*/ 	.word	0x00006ae0
        /*11e8*/ 	.word	0x00000000
        /*11ec*/ 	.word	0x00000000
        /*11f0*/ 	.short	0x010a
        /*11f2*/ 	.byte	0xff
	.zero		1


	//   ....[16]....
        /*11f4*/ 	.word	0x00006b20
        /*11f8*/ 	.word	0x00000000
        /*11fc*/ 	.word	0x00000000
        /*1200*/ 	.short	0x010a
        /*1202*/ 	.byte	0xff
	.zero		1


	//   ....[17]....
        /*1204*/ 	.word	0x00006b90
        /*1208*/ 	.word	0x000000ff
        /*120c*/ 	.word	0x00000000
        /*1210*/ 	.short	0x0101
        /*1212*/ 	.byte	0x05
	.zero		1


	//   ....[18]....
        /*1214*/ 	.word	0x00006bd0
        /*1218*/ 	.word	0x000000ff
        /*121c*/ 	.word	0x00000520
        /*1220*/ 	.short	0x010a
        /*1222*/ 	.byte	0x08
	.zero		1


	//   ....[19]....
        /*1224*/ 	.word	0x00006c20
        /*1228*/ 	.word	0x000000ff
        /*122c*/ 	.word	0x00000000
        /*1230*/ 	.short	0x0101
        /*1232*/ 	.byte	0x05
	.zero		1


	//   ....[20]....
        /*1234*/ 	.word	0x00007030
        /*1238*/ 	.word	0x00000000
        /*123c*/ 	.word	0x000004a0
        /*1240*/ 	.short	0x010a
        /*1242*/ 	.byte	0xff
	.zero		1


	//   ....[21]....
        /*1244*/ 	.word	0x00007120
        /*1248*/ 	.word	0x00000000
        /*124c*/ 	.word	0x00000000
        /*1250*/ 	.short	0x0101
        /*1252*/ 	.byte	0xff
	.zero		1


	//   ....[22]....
        /*1254*/ 	.word	0x00007440
        /*1258*/ 	.word	0x000000ff
        /*125c*/ 	.word	0x00000498
        /*1260*/ 	.short	0x010a
        /*1262*/ 	.byte	0x06
	.zero		1


	//   ....[23]....
        /*1264*/ 	.word	0x000075c0
        /*1268*/ 	.word	0x000000ff
        /*126c*/ 	.word	0x00000488
        /*1270*/ 	.short	0x010a
        /*1272*/ 	.byte	0x06
	.zero		1


	//   ....[24]....
        /*1274*/ 	.word	0x000078f0
        /*1278*/ 	.word	0x000000ff
        /*127c*/ 	.word	0x00000480
        /*1280*/ 	.short	0x010b
        /*1282*/ 	.byte	0x06
	.zero		1


	//   ....[25]....
        /*1284*/ 	.word	0x00007910
        /*1288*/ 	.word	0x000000ff
        /*128c*/ 	.word	0x00000000
        /*1290*/ 	.short	0x0101
        /*1292*/ 	.byte	0x25
	.zero		1


	//   ....[26]....
        /*1294*/ 	.word	0x00007950
        /*1298*/ 	.word	0x00000000
        /*129c*/ 	.word	0x00000488
        /*12a0*/ 	.short	0x010a
        /*12a2*/ 	.byte	0xff
	.zero		1


	//   ....[27]....
        /*12a4*/ 	.word	0x00007cc0
        /*12a8*/ 	.word	0x00000000
        /*12ac*/ 	.word	0x000004a0
        /*12b0*/ 	.short	0x010a
        /*12b2*/ 	.byte	0xff
	.zero		1


	//   ....[28]....
        /*12b4*/ 	.word	0x00007dd0
        /*12b8*/ 	.word	0x00000000
        /*12bc*/ 	.word	0x00000000
        /*12c0*/ 	.short	0x0101
        /*12c2*/ 	.byte	0xff
	.zero		1


	//   ....[29]....
        /*12c4*/ 	.word	0x00008740
        /*12c8*/ 	.word	0x000000ff
        /*12cc*/ 	.word	0x00000480
        /*12d0*/ 	.short	0x010a
        /*12d2*/ 	.byte	0x2b
	.zero		1


	//   ....[30]....
        /*12d4*/ 	.word	0x00008750
        /*12d8*/ 	.word	0x00000071
        /*12dc*/ 	.word	0x000004c0
        /*12e0*/ 	.short	0x010a
        /*12e2*/ 	.byte	0xff
	.zero		1


	//   ....[31]....
        /*12e4*/ 	.word	0x000088a0
        /*12e8*/ 	.word	0x000000ff
        /*12ec*/ 	.word	0x00000480
        /*12f0*/ 	.short	0x010a
        /*12f2*/ 	.byte	0x2b
	.zero		1


	//   ....[32]....
        /*12f4*/ 	.word	0x00008980
        /*12f8*/ 	.word	0x000000ff
        /*12fc*/ 	.word	0x00000000
        /*1300*/ 	.short	0x0101
        /*1302*/ 	.byte	0x04
	.zero		1


	//   ....[33]....
        /*1304*/ 	.word	0x000089e0
        /*1308*/ 	.word	0x00000071
        /*130c*/ 	.word	0x000004c0
        /*1310*/ 	.short	0x010a
        /*1312*/ 	.byte	0xff
	.zero		1


	//   ....[34]....
        /*1314*/ 	.word	0x00008c40
        /*1318*/ 	.word	0x00000071
        /*131c*/ 	.word	0x00000000
        /*1320*/ 	.short	0x0101
        /*1322*/ 	.byte	0xff
	.zero		1


	//   ....[35]....
        /*1324*/ 	.word	0x00009690
        /*1328*/ 	.word	0x00000003
        /*132c*/ 	.word	0x00000510
        /*1330*/ 	.short	0x010a
        /*1332*/ 	.byte	0xff
	.zero		1


	//   ....[36]....
        /*1334*/ 	.word	0x000096f0
        /*1338*/ 	.word	0x00000002
        /*133c*/ 	.word	0x00000240
        /*1340*/ 	.short	0x010a
        /*1342*/ 	.byte	0xff
	.zero		1


	//   ....[37]....
        /*1344*/ 	.word	0x00009750
        /*1348*/ 	.word	0x00000002
        /*134c*/ 	.word	0x00000240
        /*1350*/ 	.short	0x010a
        /*1352*/ 	.byte	0xff
	.zero		1


	//   ....[38]....
        /*1354*/ 	.word	0x000097a0
        /*1358*/ 	.word	0x00000002
        /*135c*/ 	.word	0x000004a0
        /*1360*/ 	.short	0x010a
        /*1362*/ 	.byte	0xff
	.zero		1


	//   ....[39]....
        /*1364*/ 	.word	0x00009800
        /*1368*/ 	.word	0x00000000
        /*136c*/ 	.word	0x00000000
        /*1370*/ 	.short	0x010a
        /*1372*/ 	.byte	0xff
	.zero		1


	//   ....[40]....
        /*1374*/ 	.word	0x00009860
        /*1378*/ 	.word	0x00000000
        /*137c*/ 	.word	0x00000000
        /*1380*/ 	.short	0x010a
        /*1382*/ 	.byte	0xff
	.zero		1


	//   ....[41]....
        /*1384*/ 	.word	0x000098c0
        /*1388*/ 	.word	0x00000000
        /*138c*/ 	.word	0x00000000
        /*1390*/ 	.short	0x010a
        /*1392*/ 	.byte	0xff
	.zero		1


	//   ....[42]....
        /*1394*/ 	.word	0x00009920
        /*1398*/ 	.word	0x00000000
        /*139c*/ 	.word	0x00000000
        /*13a0*/ 	.short	0x010a
        /*13a2*/ 	.byte	0xff
	.zero		1


	//   ....[43]....
        /*13a4*/ 	.word	0x00009980
        /*13a8*/ 	.word	0x00000000
        /*13ac*/ 	.word	0x00000000
        /*13b0*/ 	.short	0x010a
        /*13b2*/ 	.byte	0xff
	.zero		1


	//   ....[44]....
        /*13b4*/ 	.word	0x000099e0
        /*13b8*/ 	.word	0x00000000
        /*13bc*/ 	.word	0x00000000
        /*13c0*/ 	.short	0x010a
        /*13c2*/ 	.byte	0xff
	.zero		1


	//   ....[45]....
        /*13c4*/ 	.word	0x00009a40
        /*13c8*/ 	.word	0x00000000
        /*13cc*/ 	.word	0x00000000
        /*13d0*/ 	.short	0x010a
        /*13d2*/ 	.byte	0xff
	.zero		1


	//   ....[46]....
        /*13d4*/ 	.word	0x00009aa0
        /*13d8*/ 	.word	0x00000000
        /*13dc*/ 	.word	0x00000000
        /*13e0*/ 	.short	0x010a
        /*13e2*/ 	.byte	0xff
	.zero		1


	//   ....[47]....
        /*13e4*/ 	.word	0x00009b00
        /*13e8*/ 	.word	0x00000000
        /*13ec*/ 	.word	0x00000000
        /*13f0*/ 	.short	0x010a
        /*13f2*/ 	.byte	0xff
	.zero		1


	//   ....[48]....
        /*13f4*/ 	.word	0x00009b60
        /*13f8*/ 	.word	0x00000000
        /*13fc*/ 	.word	0x00000000
        /*1400*/ 	.short	0x010a
        /*1402*/ 	.byte	0xff
	.zero		1


	//   ....[49]....
        /*1404*/ 	.word	0x00009bc0
        /*1408*/ 	.word	0x00000000
        /*140c*/ 	.word	0x00000000
        /*1410*/ 	.short	0x010a
        /*1412*/ 	.byte	0xff
	.zero		1


	//   ....[50]....
        /*1414*/ 	.word	0x00009c20
        /*1418*/ 	.word	0x00000000
        /*141c*/ 	.word	0x00000000
        /*1420*/ 	.short	0x010a
        /*1422*/ 	.byte	0xff
	.zero		1


	//   ....[51]....
        /*1424*/ 	.word	0x00009c80
        /*1428*/ 	.word	0x00000000
        /*142c*/ 	.word	0x00000000
        /*1430*/ 	.short	0x010a
        /*1432*/ 	.byte	0xff
	.zero		1


	//   ....[52]....
        /*1434*/ 	.word	0x00009ce0
        /*1438*/ 	.word	0x00000000
        /*143c*/ 	.word	0x00000000
        /*1440*/ 	.short	0x010a
        /*1442*/ 	.byte	0xff
	.zero		1


	//   ....[53]....
        /*1444*/ 	.word	0x00009d40
        /*1448*/ 	.word	0x00000000
        /*144c*/ 	.word	0x00000000
        /*1450*/ 	.short	0x010a
        /*1452*/ 	.byte	0xff
	.zero		1


	//   ....[54]....
        /*1454*/ 	.word	0x00009da0
        /*1458*/ 	.word	0x00000000
        /*145c*/ 	.word	0x00000000
        /*1460*/ 	.short	0x010a
        /*1462*/ 	.byte	0xff
	.zero		1


	//   ....[55]....
        /*1464*/ 	.word	0x00009e00
        /*1468*/ 	.word	0x00000000
        /*146c*/ 	.word	0x00000000
        /*1470*/ 	.short	0x010a
        /*1472*/ 	.byte	0xff
	.zero		1


	//   ....[56]....
        /*1474*/ 	.word	0x00009e60
        /*1478*/ 	.word	0x00000000
        /*147c*/ 	.word	0x00000000
        /*1480*/ 	.short	0x010a
        /*1482*/ 	.byte	0xff
	.zero		1


	//   ....[57]....
        /*1484*/ 	.word	0x00009ec0
        /*1488*/ 	.word	0x00000000
        /*148c*/ 	.word	0x00000000
        /*1490*/ 	.short	0x010a
        /*1492*/ 	.byte	0xff
	.zero		1


	//   ....[58]....
        /*1494*/ 	.word	0x00009f20
        /*1498*/ 	.word	0x00000000
        /*149c*/ 	.word	0x00000000
        /*14a0*/ 	.short	0x010a
        /*14a2*/ 	.byte	0xff
	.zero		1


	//   ....[59]....
        /*14a4*/ 	.word	0x00009f80
        /*14a8*/ 	.word	0x00000000
        /*14ac*/ 	.word	0x00000000
        /*14b0*/ 	.short	0x010a
        /*14b2*/ 	.byte	0xff
	.zero		1


	//   ....[60]....
        /*14b4*/ 	.word	0x00009fe0
        /*14b8*/ 	.word	0x00000000
        /*14bc*/ 	.word	0x00000000
        /*14c0*/ 	.short	0x010a
        /*14c2*/ 	.byte	0xff
	.zero		1


	//   ....[61]....
        /*14c4*/ 	.word	0x0000a040
        /*14c8*/ 	.word	0x00000000
        /*14cc*/ 	.word	0x00000000
        /*14d0*/ 	.short	0x010a
        /*14d2*/ 	.byte	0xff
	.zero		1


	//   ....[62]....
        /*14d4*/ 	.word	0x0000a0a0
        /*14d8*/ 	.word	0x00000000
        /*14dc*/ 	.word	0x00000000
        /*14e0*/ 	.short	0x010a
        /*14e2*/ 	.byte	0xff
	.zero		1


	//   ....[63]....
        /*14e4*/ 	.word	0x0000a100
        /*14e8*/ 	.word	0x00000000
        /*14ec*/ 	.word	0x00000000
        /*14f0*/ 	.short	0x010a
        /*14f2*/ 	.byte	0xff
	.zero		1


	//   ....[64]....
        /*14f4*/ 	.word	0x0000a160
        /*14f8*/ 	.word	0x00000000
        /*14fc*/ 	.word	0x00000000
        /*1500*/ 	.short	0x010a
        /*1502*/ 	.byte	0xff
	.zero		1


	//   ....[65]....
        /*1504*/ 	.word	0x0000a1c0
        /*1508*/ 	.word	0x00000000
        /*150c*/ 	.word	0x00000000
        /*1510*/ 	.short	0x010a
        /*1512*/ 	.byte	0xff
	.zero		1


	//   ....[66]....
        /*1514*/ 	.word	0x0000a220
        /*1518*/ 	.word	0x00000000
        /*151c*/ 	.word	0x00000000
        /*1520*/ 	.short	0x010a
        /*1522*/ 	.byte	0xff
	.zero		1


	//   ....[67]....
        /*1524*/ 	.word	0x0000a280
        /*1528*/ 	.word	0x00000000
        /*152c*/ 	.word	0x00000000
        /*1530*/ 	.short	0x010a
        /*1532*/ 	.byte	0xff
	.zero		1


	//   ....[68]....
        /*1534*/ 	.word	0x0000a2e0
        /*1538*/ 	.word	0x00000000
        /*153c*/ 	.word	0x00000000
        /*1540*/ 	.short	0x010a
        /*1542*/ 	.byte	0xff
	.zero		1


	//   ....[69]....
        /*1544*/ 	.word	0x0000a340
        /*1548*/ 	.word	0x00000000
        /*154c*/ 	.word	0x00000000
        /*1550*/ 	.short	0x010a
        /*1552*/ 	.byte	0xff
	.zero		1


	//   ....[70]....
        /*1554*/ 	.word	0x0000a3a0
        /*1558*/ 	.word	0x00000000
        /*155c*/ 	.word	0x00000000
        /*1560*/ 	.short	0x010a
        /*1562*/ 	.byte	0xff
	.zero		1


	//   ....[71]....
        /*1564*/ 	.word	0x0000a400
        /*1568*/ 	.word	0x00000000
        /*156c*/ 	.word	0x00000000
        /*1570*/ 	.short	0x010a
        /*1572*/ 	.byte	0xff
	.zero		1


	//   ....[72]....
        /*1574*/ 	.word	0x0000a460
        /*1578*/ 	.word	0x00000000
        /*157c*/ 	.word	0x00000000
        /*1580*/ 	.short	0x010a
        /*1582*/ 	.byte	0xff
	.zero		1


	//   ....[73]....
        /*1584*/ 	.word	0x0000a4c0
        /*1588*/ 	.word	0x00000000
        /*158c*/ 	.word	0x00000000
        /*1590*/ 	.short	0x010a
        /*1592*/ 	.byte	0xff
	.zero		1


	//   ....[74]....
        /*1594*/ 	.word	0x0000a520
        /*1598*/ 	.word	0x00000000
        /*159c*/ 	.word	0x00000000
        /*15a0*/ 	.short	0x010a
        /*15a2*/ 	.byte	0xff
	.zero		1


	//   ....[75]....
        /*15a4*/ 	.word	0x0000a580
        /*15a8*/ 	.word	0x00000000
        /*15ac*/ 	.word	0x00000000
        /*15b0*/ 	.short	0x010a
        /*15b2*/ 	.byte	0xff
	.zero		1


	//   ....[76]....
        /*15b4*/ 	.word	0x0000a5e0
        /*15b8*/ 	.word	0x00000000
        /*15bc*/ 	.word	0x00000000
        /*15c0*/ 	.short	0x010a
        /*15c2*/ 	.byte	0xff
	.zero		1


	//   ....[77]....
        /*15c4*/ 	.word	0x0000a640
        /*15c8*/ 	.word	0x00000000
        /*15cc*/ 	.word	0x00000000
        /*15d0*/ 	.short	0x010a
        /*15d2*/ 	.byte	0xff
	.zero		1


	//   ....[78]....
        /*15d4*/ 	.word	0x0000a6a0
        /*15d8*/ 	.word	0x00000000
        /*15dc*/ 	.word	0x00000000
        /*15e0*/ 	.short	0x010a
        /*15e2*/ 	.byte	0xff
	.zero		1


	//   ....[79]....
        /*15e4*/ 	.word	0x0000a700
        /*15e8*/ 	.word	0x00000000
        /*15ec*/ 	.word	0x00000000
        /*15f0*/ 	.short	0x010a
        /*15f2*/ 	.byte	0xff
	.zero		1


	//   ....[80]....
        /*15f4*/ 	.word	0x0000a760
        /*15f8*/ 	.word	0x00000000
        /*15fc*/ 	.word	0x00000000
        /*1600*/ 	.short	0x010a
        /*1602*/ 	.byte	0xff
	.zero		1


	//   ....[81]....
        /*1604*/ 	.word	0x0000a7c0
        /*1608*/ 	.word	0x00000000
        /*160c*/ 	.word	0x00000000
        /*1610*/ 	.short	0x010a
        /*1612*/ 	.byte	0xff
	.zero		1


	//   ....[82]....
        /*1614*/ 	.word	0x0000a820
        /*1618*/ 	.word	0x00000000
        /*161c*/ 	.word	0x00000000
        /*1620*/ 	.short	0x010a
        /*1622*/ 	.byte	0xff
	.zero		1


	//   ....[83]....
        /*1624*/ 	.word	0x0000a880
        /*1628*/ 	.word	0x00000000
        /*162c*/ 	.word	0x00000000
        /*1630*/ 	.short	0x010a
        /*1632*/ 	.byte	0xff
	.zero		1


	//   ....[84]....
        /*1634*/ 	.word	0x0000a8e0
        /*1638*/ 	.word	0x00000000
        /*163c*/ 	.word	0x00000000
        /*1640*/ 	.short	0x010a
        /*1642*/ 	.byte	0xff
	.zero		1


	//   ....[85]....
        /*1644*/ 	.word	0x0000a940
        /*1648*/ 	.word	0x00000000
        /*164c*/ 	.word	0x00000000
        /*1650*/ 	.short	0x010a
        /*1652*/ 	.byte	0xff
	.zero		1


	//   ....[86]....
        /*1654*/ 	.word	0x0000a9a0
        /*1658*/ 	.word	0x00000000
        /*165c*/ 	.word	0x00000000
        /*1660*/ 	.short	0x010a
        /*1662*/ 	.byte	0xff
	.zero		1


	//   ....[87]....
        /*1664*/ 	.word	0x0000aa00
        /*1668*/ 	.word	0x00000000
        /*166c*/ 	.word	0x00000000
        /*1670*/ 	.short	0x010a
        /*1672*/ 	.byte	0xff
	.zero		1


	//   ....[88]....
        /*1674*/ 	.word	0x0000aa60
        /*1678*/ 	.word	0x00000000
        /*167c*/ 	.word	0x00000000
        /*1680*/ 	.short	0x010a
        /*1682*/ 	.byte	0xff
	.zero		1


	//   ....[89]....
        /*1684*/ 	.word	0x0000aac0
        /*1688*/ 	.word	0x00000000
        /*168c*/ 	.word	0x00000000
        /*1690*/ 	.short	0x010a
        /*1692*/ 	.byte	0xff
	.zero		1


	//   ....[90]....
        /*1694*/ 	.word	0x0000ab20
        /*1698*/ 	.word	0x00000000
        /*169c*/ 	.word	0x00000000
        /*16a0*/ 	.short	0x010a
        /*16a2*/ 	.byte	0xff
	.zero		1


	//   ....[91]....
        /*16a4*/ 	.word	0x0000ab80
        /*16a8*/ 	.word	0x00000000
        /*16ac*/ 	.word	0x00000000
        /*16b0*/ 	.short	0x010a
        /*16b2*/ 	.byte	0xff
	.zero		1


	//   ....[92]....
        /*16b4*/ 	.word	0x0000abe0
        /*16b8*/ 	.word	0x00000000
        /*16bc*/ 	.word	0x00000000
        /*16c0*/ 	.short	0x010a
        /*16c2*/ 	.byte	0xff
	.zero		1


	//   ....[93]....
        /*16c4*/ 	.word	0x0000ac40
        /*16c8*/ 	.word	0x00000000
        /*16cc*/ 	.word	0x00000000
        /*16d0*/ 	.short	0x010a
        /*16d2*/ 	.byte	0xff
	.zero		1


	//   ....[94]....
        /*16d4*/ 	.word	0x0000aca0
        /*16d8*/ 	.word	0x00000000
        /*16dc*/ 	.word	0x00000000
        /*16e0*/ 	.short	0x010a
        /*16e2*/ 	.byte	0xff
	.zero		1


	//   ....[95]....
        /*16e4*/ 	.word	0x0000ad00
        /*16e8*/ 	.word	0x00000000
        /*16ec*/ 	.word	0x00000000
        /*16f0*/ 	.short	0x010a
        /*16f2*/ 	.byte	0xff
	.zero		1


	//   ....[96]....
        /*16f4*/ 	.word	0x0000ad60
        /*16f8*/ 	.word	0x00000000
        /*16fc*/ 	.word	0x00000000
        /*1700*/ 	.short	0x010a
        /*1702*/ 	.byte	0xff
	.zero		1


	//   ....[97]....
        /*1704*/ 	.word	0x0000adc0
        /*1708*/ 	.word	0x00000000
        /*170c*/ 	.word	0x00000000
        /*1710*/ 	.short	0x010a
        /*1712*/ 	.byte	0xff
	.zero		1


	//   ....[98]....
        /*1714*/ 	.word	0x0000ae20
        /*1718*/ 	.word	0x00000000
        /*171c*/ 	.word	0x00000000
        /*1720*/ 	.short	0x010a
        /*1722*/ 	.byte	0xff
	.zero		1


	//   ....[99]....
        /*1724*/ 	.word	0x0000ae80
        /*1728*/ 	.word	0x00000000
        /*172c*/ 	.word	0x00000000
        /*1730*/ 	.short	0x010a
        /*1732*/ 	.byte	0xff
	.zero		1


	//   ....[100]....
        /*1734*/ 	.word	0x0000aee0
        /*1738*/ 	.word	0x00000000
        /*173c*/ 	.word	0x00000000
        /*1740*/ 	.short	0x010a
        /*1742*/ 	.byte	0xff
	.zero		1


	//   ....[101]....
        /*1744*/ 	.word	0x0000af40
        /*1748*/ 	.word	0x00000000
        /*174c*/ 	.word	0x00000000
        /*1750*/ 	.short	0x010a
        /*1752*/ 	.byte	0xff
	.zero		1


	//   ....[102]....
        /*1754*/ 	.word	0x0000afa0
        /*1758*/ 	.word	0x00000000
        /*175c*/ 	.word	0x00000000
        /*1760*/ 	.short	0x010a
        /*1762*/ 	.byte	0xff
	.zero		1


	//   ....[103]....
        /*1764*/ 	.word	0x0000b000
        /*1768*/ 	.word	0x00000000
        /*176c*/ 	.word	0x00000000
        /*1770*/ 	.short	0x010a
        /*1772*/ 	.byte	0xff
	.zero		1


	//   ....[104]....
        /*1774*/ 	.word	0x0000b060
        /*1778*/ 	.word	0x00000000
        /*177c*/ 	.word	0x00000000
        /*1780*/ 	.short	0x010a
        /*1782*/ 	.byte	0xff
	.zero		1


	//   ....[105]....
        /*1784*/ 	.word	0x0000b0c0
        /*1788*/ 	.word	0x00000000
        /*178c*/ 	.word	0x00000000
        /*1790*/ 	.short	0x010a
        /*1792*/ 	.byte	0xff
	.zero		1


	//   ....[106]....
        /*1794*/ 	.word	0x0000b120
        /*1798*/ 	.word	0x00000000
        /*179c*/ 	.word	0x00000000
        /*17a0*/ 	.short	0x010a
        /*17a2*/ 	.byte	0xff
	.zero		1


	//   ....[107]....
        /*17a4*/ 	.word	0x0000b180
        /*17a8*/ 	.word	0x00000000
        /*17ac*/ 	.word	0x00000000
        /*17b0*/ 	.short	0x010a
        /*17b2*/ 	.byte	0xff
	.zero		1


	//   ....[108]....
        /*17b4*/ 	.word	0x0000b1e0
        /*17b8*/ 	.word	0x00000000
        /*17bc*/ 	.word	0x00000000
        /*17c0*/ 	.short	0x010a
        /*17c2*/ 	.byte	0xff
	.zero		1


	//   ....[109]....
        /*17c4*/ 	.word	0x0000b240
        /*17c8*/ 	.word	0x00000000
        /*17cc*/ 	.word	0x00000000
        /*17d0*/ 	.short	0x010a
        /*17d2*/ 	.byte	0xff
	.zero		1


	//   ....[110]....
        /*17d4*/ 	.word	0x0000b290
        /*17d8*/ 	.word	0x00000000
        /*17dc*/ 	.word	0x00000500
        /*17e0*/ 	.short	0x010a
        /*17e2*/ 	.byte	0xff
	.zero		1


	//   ....[111]....
        /*17e4*/ 	.word	0x0000b2f0
        /*17e8*/ 	.word	0x00000000
        /*17ec*/ 	.word	0x000004b0
        /*17f0*/ 	.short	0x010a
        /*17f2*/ 	.byte	0xff
	.zero		1


	//   ....[112]....
        /*17f4*/ 	.word	0x0000b340
        /*17f8*/ 	.word	0x00000000
        /*17fc*/ 	.word	0x000004a0
        /*1800*/ 	.short	0x010a
        /*1802*/ 	.byte	0xff
	.zero		1


	//   ....[113]....
        /*1804*/ 	.word	0x0000b3a0
        /*1808*/ 	.word	0x00000000
        /*180c*/ 	.word	0x000004b0
        /*1810*/ 	.short	0x010a
        /*1812*/ 	.byte	0xff
	.zero		1


	//   ....[114]....
        /*1814*/ 	.word	0x0000b400
        /*1818*/ 	.word	0x00000004
        /*181c*/ 	.word	0x00000008
        /*1820*/ 	.short	0x010a
        /*1822*/ 	.byte	0xff
	.zero		1


	//   ....[115]....
        /*1824*/ 	.word	0x0000b4e0
        /*1828*/ 	.word	0x00000002
        /*182c*/ 	.word	0x00000008
        /*1830*/ 	.short	0x010a
        /*1832*/ 	.byte	0xff
	.zero		1


	//   ....[116]....
        /*1834*/ 	.word	0x0000b530
        /*1838*/ 	.word	0x00000000
        /*183c*/ 	.word	0x000004a0
        /*1840*/ 	.short	0x010a
        /*1842*/ 	.byte	0xff
	.zero		1


	//   ....[117]....
        /*1844*/ 	.word	0x0000b590
        /*1848*/ 	.word	0x00000000
        /*184c*/ 	.word	0x000004e0
        /*1850*/ 	.short	0x010a
        /*1852*/ 	.byte	0xff
	.zero		1


	//   ....[118]....
        /*1854*/ 	.word	0x0000b5f0
        /*1858*/ 	.word	0x00000000
        /*185c*/ 	.word	0x00000000
        /*1860*/ 	.short	0x010a
        /*1862*/ 	.byte	0xff
	.zero		1


	//   ....[119]....
        /*1864*/ 	.word	0x0000b650
        /*1868*/ 	.word	0x00000000
        /*186c*/ 	.word	0x00000000
        /*1870*/ 	.short	0x010a
        /*1872*/ 	.byte	0xff
	.zero		1


	//   ....[120]....
        /*1874*/ 	.word	0x0000b6b0
        /*1878*/ 	.word	0x00000000
        /*187c*/ 	.word	0x00000000
        /*1880*/ 	.short	0x010a
        /*1882*/ 	.byte	0xff
	.zero		1


	//   ....[121]....
        /*1884*/ 	.word	0x0000b710
        /*1888*/ 	.word	0x00000000
        /*188c*/ 	.word	0x00000000
        /*1890*/ 	.short	0x010a
        /*1892*/ 	.byte	0xff
	.zero		1


	//   ....[122]....
        /*1894*/ 	.word	0x0000b770
        /*1898*/ 	.word	0x00000000
        /*189c*/ 	.word	0x00000520
        /*18a0*/ 	.short	0x010a
        /*18a2*/ 	.byte	0xff
	.zero		1


	//   ....[123]....
        /*18a4*/ 	.word	0x0000b7c0
        /*18a8*/ 	.word	0x00000000
        /*18ac*/ 	.word	0x000004a0
        /*18b0*/ 	.short	0x010a
        /*18b2*/ 	.byte	0xff
	.zero		1


	//   ....[124]....
        /*18b4*/ 	.word	0x0000b820
        /*18b8*/ 	.word	0x00000000
        /*18bc*/ 	.word	0x00000498
        /*18c0*/ 	.short	0x010a
        /*18c2*/ 	.byte	0xff
	.zero		1


	//   ....[125]....
        /*18c4*/ 	.word	0x0000b880
        /*18c8*/ 	.word	0x00000003
        /*18cc*/ 	.word	0x00000488
        /*18d0*/ 	.short	0x010a
        /*18d2*/ 	.byte	0xff
	.zero		1


	//   ....[126]....
        /*18d4*/ 	.word	0x0000b8d0
        /*18d8*/ 	.word	0x00000000
        /*18dc*/ 	.word	0x000004a0
        /*18e0*/ 	.short	0x010a
        /*18e2*/ 	.byte	0xff
	.zero		1


	//   ....[127]....
        /*18e4*/ 	.word	0x0000b930
        /*18e8*/ 	.word	0x00000000
        /*18ec*/ 	.word	0x00000480
        /*18f0*/ 	.short	0x010a
        /*18f2*/ 	.byte	0xff
	.zero		1


	//   ....[128]....
        /*18f4*/ 	.word	0x0000b980
        /*18f8*/ 	.word	0x00000071
        /*18fc*/ 	.word	0x000004c0
        /*1900*/ 	.short	0x010a
        /*1902*/ 	.byte	0xff
	.zero		1


	//----- nvinfo : EIATTR_NUM_MBARRIERS
	.align		4
.L_47:
        /*1904*/ 	.byte	0x03, 0x38
        /*1906*/ 	.short	0x00a5


	//----- nvinfo : EIATTR_EXIT_INSTR_OFFSETS
	.align		4
        /*1908*/ 	.byte	0x04, 0x1c
        /*190a*/ 	.short	(.L_49 - .L_48)


	//   ....[0]....
.L_48:
        /*190c*/ 	.word	0x000056c0


	//   ....[1]....
        /*1910*/ 	.word	0x00005bc0


	//   ....[2]....
        /*1914*/ 	.word	0x00005c20


	//   ....[3]....
        /*1918*/ 	.word	0x00006e50


	//   ....[4]....
        /*191c*/ 	.word	0x00007980


	//   ....[5]....
        /*1920*/ 	.word	0x000079c0


	//   ....[6]....
        /*1924*/ 	.word	0x00009680


	//----- nvinfo : EIATTR_MAX_THREADS
	.align		4
.L_49:
        /*1928*/ 	.byte	0x04, 0x05
        /*192a*/ 	.short	(.L_51 - .L_50)
.L_50:
        /*192c*/ 	.word	0x00000100
        /*1930*/ 	.word	0x00000001
        /*1934*/ 	.word	0x00000001


	//----- nvinfo : EIATTR_CRS_STACK_SIZE
	.align		4
.L_51:
        /*1938*/ 	.byte	0x04, 0x1e
        /*193a*/ 	.short	(.L_53 - .L_52)
.L_52:
        /*193c*/ 	.word	0x00000000


	//----- nvinfo : EIATTR_CBANK_PARAM_SIZE
	.align		4
.L_53:
        /*1940*/ 	.byte	0x03, 0x19
        /*1942*/ 	.short	0x0800


	//----- nvinfo : EIATTR_PARAM_CBANK
	.align		4
        /*1944*/ 	.byte	0x04, 0x0a
        /*1946*/ 	.short	(.L_55 - .L_54)
	.align		4
.L_54:
        /*1948*/ 	.word	index@(.nv.constant0._ZN7cutlass13device_kernelINS_4gemm6kernel13GemmUniversalIN4cute5tupleIJiiiiEEENS1_10collective13CollectiveMmaINS1_35MainloopSm100TmaUmmaWarpSpecializedILi72ELi2ELi4ENS5_IJNS4_1CILi2EEENSA_ILi1EEESC_EEEEENS5_IJNSA_ILi128EEENSA_ILi64EEENSA_ILi32EEEEEEaNS5_IJlSC_lEEEaSJ_NS4_8TiledMMAINS4_8MMA_AtomIJNS4_21SM100_MMA_S8_2x1SM_SSIaaiLi128ELi64ELNS4_4UMMA5MajorE0ELSO_0ELNSN_8SaturateE0EEEEEENS4_6LayoutINS5_IJSC_SC_SC_EEENS5_IJNSA_ILi0EEESU_SU_EEEEENS5_IJNS4_10UnderscoreESX_SX_EEEEENS4_18SM100_TMA_2SM_LOADENS4_14ComposedLayoutINS4_7SwizzleILi1ELi4ELi3EEENS4_18smem_ptr_flag_bitsILi8EEENSS_INS5_IJNSA_ILi8EEESH_EEENS5_IJSH_SC_EEEEEEEvNS4_8identityES10_S1A_vS1B_EENS_8epilogue10collective18CollectiveEpilogueINS1D_23Sm100TmaWarpSpecializedILi1ELi1ELi32ELb0ELb0EEEJNS5_IJSG_SG_SH_EEENS5_IJNSS_ISG_SC_EES1J_EEEaSJ_aSJ_NS1D_6fusion15FusionCallbacksIS1H_NS1L_17LinearCombinationIaiaiLNS_15FloatRoundStyleE2EEES1I_S1K_JEEENS4_5SM1004TMEM4LOAD26SM100_TMEM_LOAD_32dp32b32xENS4_13SM90_TMA_LOADENS11_INS12_ILi2ELi4ELi3EEES15_NSS_INS5_IJS16_SG_EEENS5_IJSG_SC_EEEEEEENS4_39AutoVectorizingCopyWithAssumedAlignmentILi128EEENS4_14SM90_TMA_STOREES20_S22_S22_EEEvvEEEEvNT_6ParamsE)
        /*194c*/ 	.short	0x0380
        /*194e*/ 	.short	0x0800


	//----- nvinfo : EIATTR_SW_WAR
	.align		4
.L_55:
        /*1950*/ 	.byte	0x04, 0x36
        /*1952*/ 	.short	(.L_57 - .L_56)
.L_56:
        /*1954*/ 	.word	0x00000008
.L_57:


//--------------------- .nv.callgraph             --------------------------
	.section	.nv.callgraph,"",@"SHT_CUDA_CALLGRAPH"
	.align	4
	.sectionentsize	8
	.align		4
        /*0000*/ 	.word	0x00000000
	.align		4
        /*0004*/ 	.word	0xffffffff
	.align		4
        /*0008*/ 	.word	index@(_ZN7cutlass13device_kernelINS_4gemm6kernel13GemmUniversalIN4cute5tupleIJiiiiEEENS1_10collective13CollectiveMmaINS1_35MainloopSm100TmaUmmaWarpSpecializedILi72ELi2ELi4ENS5_IJNS4_1CILi2EEENSA_ILi1EEESC_EEEEENS5_IJNSA_ILi128EEENSA_ILi64EEENSA_ILi32EEEEEEaNS5_IJlSC_lEEEaSJ_NS4_8TiledMMAINS4_8MMA_AtomIJNS4_21SM100_MMA_S8_2x1SM_SSIaaiLi128ELi64ELNS4_4UMMA5MajorE0ELSO_0ELNSN_8SaturateE0EEEEEENS4_6LayoutINS5_IJSC_SC_SC_EEENS5_IJNSA_ILi0EEESU_SU_EEEEENS5_IJNS4_10UnderscoreESX_SX_EEEEENS4_18SM100_TMA_2SM_LOADENS4_14ComposedLayoutINS4_7SwizzleILi1ELi4ELi3EEENS4_18smem_ptr_flag_bitsILi8EEENSS_INS5_IJNSA_ILi8EEESH_EEENS5_IJSH_SC_EEEEEEEvNS4_8identityES10_S1A_vS1B_EENS_8epilogue10collective18CollectiveEpilogueINS1D_23Sm100TmaWarpSpecializedILi1ELi1ELi32ELb0ELb0EEEJNS5_IJSG_SG_SH_EEENS5_IJNSS_ISG_SC_EES1J_EEEaSJ_aSJ_NS1D_6fusion15FusionCallbacksIS1H_NS1L_17LinearCombinationIaiaiLNS_15FloatRoundStyleE2EEES1I_S1K_JEEENS4_5SM1004TMEM4LOAD26SM100_TMEM_LOAD_32dp32b32xENS4_13SM90_TMA_LOADENS11_INS12_ILi2ELi4ELi3EEES15_NSS_INS5_IJS16_SG_EEENS5_IJSG_SC_EEEEEEENS4_39AutoVectorizingCopyWithAssumedAlignmentILi128EEENS4_14SM90_TMA_STOREES20_S22_S22_EEEvvEEEEvNT_6ParamsE)
	.align		4
        /*000c*/ 	.word	index@(__assertfail)
	.align		4
        /*0010*/ 	.word	0x00000000
	.align		4
        /*0014*/ 	.word	0xfffffffe
	.align		4
        /*0018*/ 	.word	0x00000000
	.align		4
        /*001c*/ 	.word	0xfffffffd
	.align		4
        /*0020*/ 	.word	0x00000000
	.align		4
        /*0024*/ 	.word	0xfffffffc


//--------------------- .nv.constant4             --------------------------
	.section	.nv.constant4,"a",@progbits
	.align	8
	.align		8
.nv.constant4:
        /*0000*/ 	.dword	__assertfail
	.align		8
        /*0008*/ 	.dword	__unnamed_1
	.align		8
        /*0010*/ 	.dword	__unnamed_2
	.align		8
        /*0018*/ 	.dword	_ZN40_INTERNAL_4350ea19_4_k_cu_7af2559b_250344cuda3std3__45__cpo5beginE
	.align		8
        /*0020*/ 	.dword	_ZN40_INTERNAL_4350ea19_4_k_cu_7af2559b_250344cuda3std3__45__cpo3endE
	.align		8
        /*0028*/ 	.dword	_ZN40_INTERNAL_4350ea19_4_k_cu_7af2559b_250344cuda3std3__45__cpo6cbeginE
	.align		8
        /*0030*/ 	.dword	_ZN40_INTERNAL_4350ea19_4_k_cu_7af2559b_250344cuda3std3__45__cpo4cendE
	.align		8
        /*0038*/ 	.dword	_ZN40_INTERNAL_4350ea19_4_k_cu_7af2559b_250344cuda3std3__442_GLOBAL__N__4350ea19_4_k_cu_7af2559b_250346ignoreE
	.align		8
        /*0040*/ 	.dword	_ZN40_INTERNAL_4350ea19_4_k_cu_7af2559b_250344cuda3std3__419piecewise_constructE
	.align		8
        /*0048*/ 	.dword	_ZN40_INTERNAL_4350ea19_4_k_cu_7af2559b_250344cuda3std3__48in_placeE
	.align		8
        /*0050*/ 	.dword	_ZN40_INTERNAL_4350ea19_4_k_cu_7af2559b_250344cuda3std6ranges3__45__cpo4swapE
	.align		8
        /*0058*/ 	.dword	_ZN40_INTERNAL_4350ea19_4_k_cu_7af2559b_250344cuda3std6ranges3__45__cpo9iter_moveE
	.align		8
        /*0060*/ 	.dword	_ZN40_INTERNAL_4350ea19_4_k_cu_7af2559b_250344cute7productE
	.align		8
        /*0068*/ 	.dword	_ZN40_INTERNAL_4350ea19_4_k_cu_7af2559b_250344cute1_E
	.align		8
        /*0070*/ 	.dword	$str$25
	.align		8
        /*0078*/ 	.dword	$str$26
	.align		8
        /*0080*/ 	.dword	$str$27
	.align		8
        /*0088*/ 	.dword	$str$28


//--------------------- .text._ZN7cutlass13device_kernelINS_4gemm6kernel13GemmUniversalIN4cute5tupleIJiiiiEEENS1_10collective13CollectiveMmaINS1_35MainloopSm100TmaUmmaWarpSpecializedILi72ELi2ELi4ENS5_IJNS4_1CILi2EEENSA_ILi1EEESC_EEEEENS5_IJNSA_ILi128EEENSA_ILi64EEENSA_ILi32EEEEEEaNS5_IJlSC_lEEEaSJ_NS4_8TiledMMAINS4_8MMA_AtomIJNS4_21SM100_MMA_S8_2x1SM_SSIaaiLi128ELi64ELNS4_4UMMA5MajorE0ELSO_0ELNSN_8SaturateE0EEEEEENS4_6LayoutINS5_IJSC_SC_SC_EEENS5_IJNSA_ILi0EEESU_SU_EEEEENS5_IJNS4_10UnderscoreESX_SX_EEEEENS4_18SM100_TMA_2SM_LOADENS4_14ComposedLayoutINS4_7SwizzleILi1ELi4ELi3EEENS4_18smem_ptr_flag_bitsILi8EEENSS_INS5_IJNSA_ILi8EEESH_EEENS5_IJSH_SC_EEEEEEEvNS4_8identityES10_S1A_vS1B_EENS_8epilogue10collective18CollectiveEpilogueINS1D_23Sm100TmaWarpSpecializedILi1ELi1ELi32ELb0ELb0EEEJNS5_IJSG_SG_SH_EEENS5_IJNSS_ISG_SC_EES1J_EEEaSJ_aSJ_NS1D_6fusion15FusionCallbacksIS1H_NS1L_17LinearCombinationIaiaiLNS_15FloatRoundStyleE2EEES1I_S1K_JEEENS4_5SM1004TMEM4LOAD26SM100_TMEM_LOAD_32dp32b32xENS4_13SM90_TMA_LOADENS11_INS12_ILi2ELi4ELi3EEES15_NSS_INS5_IJS16_SG_EEENS5_IJSG_SC_EEEEEEENS4_39AutoVectorizingCopyWithAssumedAlignmentILi128EEENS4_14SM90_TMA_STOREES20_S22_S22_EEEvvEEEEvNT_6ParamsE --------------------------
	.section	.text._ZN7cutlass13device_kernelINS_4gemm6kernel13GemmUniversalIN4cute5tupleIJiiiiEEENS1_10collective13CollectiveMmaINS1_35MainloopSm100TmaUmmaWarpSpecializedILi72ELi2ELi4ENS5_IJNS4_1CILi2EEENSA_ILi1EEESC_EEEEENS5_IJNSA_ILi128EEENSA_ILi64EEENSA_ILi32EEEEEEaNS5_IJlSC_lEEEaSJ_NS4_8TiledMMAINS4_8MMA_AtomIJNS4_21SM100_MMA_S8_2x1SM_SSIaaiLi128ELi64ELNS4_4UMMA5MajorE0ELSO_0ELNSN_8SaturateE0EEEEEENS4_6LayoutINS5_IJSC_SC_SC_EEENS5_IJNSA_ILi0EEESU_SU_EEEEENS5_IJNS4_10UnderscoreESX_SX_EEEEENS4_18SM100_TMA_2SM_LOADENS4_14ComposedLayoutINS4_7SwizzleILi1ELi4ELi3EEENS4_18smem_ptr_flag_bitsILi8EEENSS_INS5_IJNSA_ILi8EEESH_EEENS5_IJSH_SC_EEEEEEEvNS4_8identityES10_S1A_vS1B_EENS_8epilogue10collective18CollectiveEpilogueINS1D_23Sm100TmaWarpSpecializedILi1ELi1ELi32ELb0ELb0EEEJNS5_IJSG_SG_SH_EEENS5_IJNSS_ISG_SC_EES1J_EEEaSJ_aSJ_NS1D_6fusion15FusionCallbacksIS1H_NS1L_17LinearCombinationIaiaiLNS_15FloatRoundStyleE2EEES1I_S1K_JEEENS4_5SM1004TMEM4LOAD26SM100_TMEM_LOAD_32dp32b32xENS4_13SM90_TMA_LOADENS11_INS12_ILi2ELi4ELi3EEES15_NSS_INS5_IJS16_SG_EEENS5_IJSG_SC_EEEEEEENS4_39AutoVectorizingCopyWithAssumedAlignmentILi128EEENS4_14SM90_TMA_STOREES20_S22_S22_EEEvvEEEEvNT_6ParamsE,"ax",@progbits
	.align	128
.text._ZN7cutlass13device_kernelINS_4gemm6kernel13GemmUniversalIN4cute5tupleIJiiiiEEENS1_10collective13CollectiveMmaINS1_35MainloopSm100TmaUmmaWarpSpecializedILi72ELi2ELi4ENS5_IJNS4_1CILi2EEENSA_ILi1EEESC_EEEEENS5_IJNSA_ILi128EEENSA_ILi64EEENSA_ILi32EEEEEEaNS5_IJlSC_lEEEaSJ_NS4_8TiledMMAINS4_8MMA_AtomIJNS4_21SM100_MMA_S8_2x1SM_SSIaaiLi128ELi64ELNS4_4UMMA5MajorE0ELSO_0ELNSN_8SaturateE0EEEEEENS4_6LayoutINS5_IJSC_SC_SC_EEENS5_IJNSA_ILi0EEESU_SU_EEEEENS5_IJNS4_10UnderscoreESX_SX_EEEEENS4_18SM100_TMA_2SM_LOADENS4_14ComposedLayoutINS4_7SwizzleILi1ELi4ELi3EEENS4_18smem_ptr_flag_bitsILi8EEENSS_INS5_IJNSA_ILi8EEESH_EEENS5_IJSH_SC_EEEEEEEvNS4_8identityES10_S1A_vS1B_EENS_8epilogue10collective18CollectiveEpilogueINS1D_23Sm100TmaWarpSpecializedILi1ELi1ELi32ELb0ELb0EEEJNS5_IJSG_SG_SH_EEENS5_IJNSS_ISG_SC_EES1J_EEEaSJ_aSJ_NS1D_6fusion15FusionCallbacksIS1H_NS1L_17LinearCombinationIaiaiLNS_15FloatRoundStyleE2EEES1I_S1K_JEEENS4_5SM1004TMEM4LOAD26SM100_TMEM_LOAD_32dp32b32xENS4_13SM90_TMA_LOADENS11_INS12_ILi2ELi4ELi3EEES15_NSS_INS5_IJS16_SG_EEENS5_IJSG_SC_EEEEEEENS4_39AutoVectorizingCopyWithAssumedAlignmentILi128EEENS4_14SM90_TMA_STOREES20_S22_S22_EEEvvEEEEvNT_6ParamsE:
        .type           _ZN7cutlass13device_kernelINS_4gemm6kernel13GemmUniversalIN4cute5tupleIJiiiiEEENS1_10collective13CollectiveMmaINS1_35MainloopSm100TmaUmmaWarpSpecializedILi72ELi2ELi4ENS5_IJNS4_1CILi2EEENSA_ILi1EEESC_EEEEENS5_IJNSA_ILi128EEENSA_ILi64EEENSA_ILi32EEEEEEaNS5_IJlSC_lEEEaSJ_NS4_8TiledMMAINS4_8MMA_AtomIJNS4_21SM100_MMA_S8_2x1SM_SSIaaiLi128ELi64ELNS4_4UMMA5MajorE0ELSO_0ELNSN_8SaturateE0EEEEEENS4_6LayoutINS5_IJSC_SC_SC_EEENS5_IJNSA_ILi0EEESU_SU_EEEEENS5_IJNS4_10UnderscoreESX_SX_EEEEENS4_18SM100_TMA_2SM_LOADENS4_14ComposedLayoutINS4_7SwizzleILi1ELi4ELi3EEENS4_18smem_ptr_flag_bitsILi8EEENSS_INS5_IJNSA_ILi8EEESH_EEENS5_IJSH_SC_EEEEEEEvNS4_8identityES10_S1A_vS1B_EENS_8epilogue10collective18CollectiveEpilogueINS1D_23Sm100TmaWarpSpecializedILi1ELi1ELi32ELb0ELb0EEEJNS5_IJSG_SG_SH_EEENS5_IJNSS_ISG_SC_EES1J_EEEaSJ_aSJ_NS1D_6fusion15FusionCallbacksIS1H_NS1L_17LinearCombinationIaiaiLNS_15FloatRoundStyleE2EEES1I_S1K_JEEENS4_5SM1004TMEM4LOAD26SM100_TMEM_LOAD_32dp32b32xENS4_13SM90_TMA_LOADENS11_INS12_ILi2ELi4ELi3EEES15_NSS_INS5_IJS16_SG_EEENS5_IJSG_SC_EEEEEEENS4_39AutoVectorizingCopyWithAssumedAlignmentILi128EEENS4_14SM90_TMA_STOREES20_S22_S22_EEEvvEEEEvNT_6ParamsE,@function
        .size           _ZN7cutlass13device_kernelINS_4gemm6kernel13GemmUniversalIN4cute5tupleIJiiiiEEENS1_10collective13CollectiveMmaINS1_35MainloopSm100TmaUmmaWarpSpecializedILi72ELi2ELi4ENS5_IJNS4_1CILi2EEENSA_ILi1EEESC_EEEEENS5_IJNSA_ILi128EEENSA_ILi64EEENSA_ILi32EEEEEEaNS5_IJlSC_lEEEaSJ_NS4_8TiledMMAINS4_8MMA_AtomIJNS4_21SM100_MMA_S8_2x1SM_SSIaaiLi128ELi64ELNS4_4UMMA5MajorE0ELSO_0ELNSN_8SaturateE0EEEEEENS4_6LayoutINS5_IJSC_SC_SC_EEENS5_IJNSA_ILi0EEESU_SU_EEEEENS5_IJNS4_10UnderscoreESX_SX_EEEEENS4_18SM100_TMA_2SM_LOADENS4_14ComposedLayoutINS4_7SwizzleILi1ELi4ELi3EEENS4_18smem_ptr_flag_bitsILi8EEENSS_INS5_IJNSA_ILi8EEESH_EEENS5_IJSH_SC_EEEEEEEvNS4_8identityES10_S1A_vS1B_EENS_8epilogue10collective18CollectiveEpilogueINS1D_23Sm100TmaWarpSpecializedILi1ELi1ELi32ELb0ELb0EEEJNS5_IJSG_SG_SH_EEENS5_IJNSS_ISG_SC_EES1J_EEEaSJ_aSJ_NS1D_6fusion15FusionCallbacksIS1H_NS1L_17LinearCombinationIaiaiLNS_15FloatRoundStyleE2EEES1I_S1K_JEEENS4_5SM1004TMEM4LOAD26SM100_TMEM_LOAD_32dp32b32xENS4_13SM90_TMA_LOADENS11_INS12_ILi2ELi4ELi3EEES15_NSS_INS5_IJS16_SG_EEENS5_IJSG_SC_EEEEEEENS4_39AutoVectorizingCopyWithAssumedAlignmentILi128EEENS4_14SM90_TMA_STOREES20_S22_S22_EEEvvEEEEvNT_6ParamsE,(.L_x_354 - _ZN7cutlass13device_kernelINS_4gemm6kernel13GemmUniversalIN4cute5tupleIJiiiiEEENS1_10collective13CollectiveMmaINS1_35MainloopSm100TmaUmmaWarpSpecializedILi72ELi2ELi4ENS5_IJNS4_1CILi2EEENSA_ILi1EEESC_EEEEENS5_IJNSA_ILi128EEENSA_ILi64EEENSA_ILi32EEEEEEaNS5_IJlSC_lEEEaSJ_NS4_8TiledMMAINS4_8MMA_AtomIJNS4_21SM100_MMA_S8_2x1SM_SSIaaiLi128ELi64ELNS4_4UMMA5MajorE0ELSO_0ELNSN_8SaturateE0EEEEEENS4_6LayoutINS5_IJSC_SC_SC_EEENS5_IJNSA_ILi0EEESU_SU_EEEEENS5_IJNS4_10UnderscoreESX_SX_EEEEENS4_18SM100_TMA_2SM_LOADENS4_14ComposedLayoutINS4_7SwizzleILi1ELi4ELi3EEENS4_18smem_ptr_flag_bitsILi8EEENSS_INS5_IJNSA_ILi8EEESH_EEENS5_IJSH_SC_EEEEEEEvNS4_8identityES10_S1A_vS1B_EENS_8epilogue10collective18CollectiveEpilogueINS1D_23Sm100TmaWarpSpecializedILi1ELi1ELi32ELb0ELb0EEEJNS5_IJSG_SG_SH_EEENS5_IJNSS_ISG_SC_EES1J_EEEaSJ_aSJ_NS1D_6fusion15FusionCallbacksIS1H_NS1L_17LinearCombinationIaiaiLNS_15FloatRoundStyleE2EEES1I_S1K_JEEENS4_5SM1004TMEM4LOAD26SM100_TMEM_LOAD_32dp32b32xENS4_13SM90_TMA_LOADENS11_INS12_ILi2ELi4ELi3EEES15_NSS_INS5_IJS16_SG_EEENS5_IJSG_SC_EEEEEEENS4_39AutoVectorizingCopyWithAssumedAlignmentILi128EEENS4_14SM90_TMA_STOREES20_S22_S22_EEEvvEEEEvNT_6ParamsE)
        .other          _ZN7cutlass13device_kernelINS_4gemm6kernel13GemmUniversalIN4cute5tupleIJiiiiEEENS1_10collective13CollectiveMmaINS1_35MainloopSm100TmaUmmaWarpSpecializedILi72ELi2ELi4ENS5_IJNS4_1CILi2EEENSA_ILi1EEESC_EEEEENS5_IJNSA_ILi128EEENSA_ILi64EEENSA_ILi32EEEEEEaNS5_IJlSC_lEEEaSJ_NS4_8TiledMMAINS4_8MMA_AtomIJNS4_21SM100_MMA_S8_2x1SM_SSIaaiLi128ELi64ELNS4_4UMMA5MajorE0ELSO_0ELNSN_8SaturateE0EEEEEENS4_6LayoutINS5_IJSC_SC_SC_EEENS5_IJNSA_ILi0EEESU_SU_EEEEENS5_IJNS4_10UnderscoreESX_SX_EEEEENS4_18SM100_TMA_2SM_LOADENS4_14ComposedLayoutINS4_7SwizzleILi1ELi4ELi3EEENS4_18smem_ptr_flag_bitsILi8EEENSS_INS5_IJNSA_ILi8EEESH_EEENS5_IJSH_SC_EEEEEEEvNS4_8identityES10_S1A_vS1B_EENS_8epilogue10collective18CollectiveEpilogueINS1D_23Sm100TmaWarpSpecializedILi1ELi1ELi32ELb0ELb0EEEJNS5_IJSG_SG_SH_EEENS5_IJNSS_ISG_SC_EES1J_EEEaSJ_aSJ_NS1D_6fusion15FusionCallbacksIS1H_NS1L_17LinearCombinationIaiaiLNS_15FloatRoundStyleE2EEES1I_S1K_JEEENS4_5SM1004TMEM4LOAD26SM100_TMEM_LOAD_32dp32b32xENS4_13SM90_TMA_LOADENS11_INS12_ILi2ELi4ELi3EEES15_NSS_INS5_IJS16_SG_EEENS5_IJSG_SC_EEEEEEENS4_39AutoVectorizingCopyWithAssumedAlignmentILi128EEENS4_14SM90_TMA_STOREES20_S22_S22_EEEvvEEEEvNT_6ParamsE,@"STO_CUDA_ENTRY STV_DEFAULT"
_ZN7cutlass13device_kernelINS_4gemm6kernel13GemmUniversalIN4cute5tupleIJiiiiEEENS1_10collective13CollectiveMmaINS1_35MainloopSm100TmaUmmaWarpSpecializedILi72ELi2ELi4ENS5_IJNS4_1CILi2EEENSA_ILi1EEESC_EEEEENS5_IJNSA_ILi128EEENSA_ILi64EEENSA_ILi32EEEEEEaNS5_IJlSC_lEEEaSJ_NS4_8TiledMMAINS4_8MMA_AtomIJNS4_21SM100_MMA_S8_2x1SM_SSIaaiLi128ELi64ELNS4_4UMMA5MajorE0ELSO_0ELNSN_8SaturateE0EEEEEENS4_6LayoutINS5_IJSC_SC_SC_EEENS5_IJNSA_ILi0EEESU_SU_EEEEENS5_IJNS4_10UnderscoreESX_SX_EEEEENS4_18SM100_TMA_2SM_LOADENS4_14ComposedLayoutINS4_7SwizzleILi1ELi4ELi3EEENS4_18smem_ptr_flag_bitsILi8EEENSS_INS5_IJNSA_ILi8EEESH_EEENS5_IJSH_SC_EEEEEEEvNS4_8identityES10_S1A_vS1B_EENS_8epilogue10collective18CollectiveEpilogueINS1D_23Sm100TmaWarpSpecializedILi1ELi1ELi32ELb0ELb0EEEJNS5_IJSG_SG_SH_EEENS5_IJNSS_ISG_SC_EES1J_EEEaSJ_aSJ_NS1D_6fusion15FusionCallbacksIS1H_NS1L_17LinearCombinationIaiaiLNS_15FloatRoundStyleE2EEES1I_S1K_JEEENS4_5SM1004TMEM4LOAD26SM100_TMEM_LOAD_32dp32b32xENS4_13SM90_TMA_LOADENS11_INS12_ILi2ELi4ELi3EEES15_NSS_INS5_IJS16_SG_EEENS5_IJSG_SC_EEEEEEENS4_39AutoVectorizingCopyWithAssumedAlignmentILi128EEENS4_14SM90_TMA_STOREES20_S22_S22_EEEvvEEEEvNT_6ParamsE:
[----:B------:R-:W1:Y:S01]  /*0000*/  LDC R1, c[0x0][0x37c] ;  /* 0x0000df00ff017b82 */ /* 0x000e620000000800 */
[----:B------:R-:W2:Y:S01]  /*0010*/  S2R R103, SR_TID.X ;  /* 0x0000000000677919 */ /* 0x000ea20000002100 */
[----:B------:R-:W3:Y:S06]  /*0020*/  LDCU.64 UR6, c[0x0][0x890] ;  /* 0x00011200ff0677ac */ /* 0x000eec0008000a00 */
[----:B------:R-:W4:Y:S01]  /*0030*/  S2UR UR37, SR_CgaCtaId ;  /* 0x00000000002579c3 */ /* 0x000f220000008800 */
[----:B------:R-:W-:Y:S02]  /*0040*/  PRMT R99, RZ, 0x7610, R99 ;  /* 0x00007610ff637816 */ /* 0x000fe40000000063 */
[----:B------:R-:W-:Y:S01]  /*0050*/  ELECT P1, URZ, PT ;  /* 0x0000000000ff782f */ /* 0x000fe20003820000 */
[----:B------:R-:W1:Y:S01]  /*0060*/  LDCU.64 UR40, c[0x0][0x358] ;  /* 0x00006b00ff2877ac */ /* 0x000e620008000a00 */
[----:B---3--:R-:W-:-:S04]  /*0070*/  UISETP.NE.U32.AND UP0, UPT, UR6, URZ, UPT ;  /* 0x000000ff0600728c */ /* 0x008fc8000bf05070 */
[----:B------:R-:W-:Y:S02]  /*0080*/  UISETP.NE.AND.EX UP0, UPT, UR7, URZ, UPT, UP0 ;  /* 0x000000ff0700728c */ /* 0x000fe4000bf05300 */
[----:B----4-:R-:W-:Y:S02]  /*0090*/  ULOP3.LUT UR5, UR37, 0x1, URZ, 0xc0, !UPT ;  /* 0x0000000125057892 */ /* 0x010fe4000f8ec0ff */
[----:B------:R-:W-:Y:S01]  /*00a0*/  ULOP3.LUT UR4, UR37, 0x1, URZ, 0x3c, !UPT ;  /* 0x0000000125047892 */ /* 0x000fe2000f8e3cff */
[----:B--2---:R-:W-:-:S05]  /*00b0*/  SHF.R.U32.HI R106, RZ, 0x5, R103 ;  /* 0x00000005ff6a7819 */ /* 0x004fca0000011667 */
[----:B------:R-:W2:Y:S02]  /*00c0*/  SHFL.IDX PT, R0, R106, RZ, 0x1f ;  /* 0x00001fff6a007589 */ /* 0x000ea400000e0000 */
[----:B--2---:R-:W-:Y:S01]  /*00d0*/  R2UR UR10, R0 ;  /* 0x00000000000a72ca */ /* 0x004fe200000e0000 */
[----:B-1----:R-:W-:-:S14]  /*00e0*/  BRA.U UP0, `(.L_x_0) ;  /* 0x00000001002c7547 */ /* 0x002fdc000b800000 */
[----:B------:R-:W1:Y:S02]  /*00f0*/  LDCU.64 UR8, c[0x0][0x888] ;  /* 0x00011100ff0877ac */ /* 0x000e640008000a00 */
[----:B-1----:R-:W-:-:S04]  /*0100*/  UISETP.NE.U32.AND UP0, UPT, UR8, URZ, UPT ;  /* 0x000000ff0800728c */ /* 0x002fc8000bf05070 */
[----:B------:R-:W-:-:S09]  /*0110*/  UISETP.NE.AND.EX UP0, UPT, UR9, URZ, UPT, UP0 ;  /* 0x000000ff0900728c */ /* 0x000fd2000bf05300 */
[----:B------:R-:W-:Y:S05]  /*0120*/  BRA.U !UP0, `(.L_x_1) ;  /* 0x0000000108107547 */ /* 0x000fea000b800000 */
[----:B------:R-:W1:Y:S02]  /*0130*/  LDC.64 R48, c[0x0][0x888] ;  /* 0x00022200ff307b82 */ /* 0x000e640000000a00 */
[----:B-1----:R1:W5:Y:S01]  /*0140*/  LDG.E R48, desc[UR40][R48.64] ;  /* 0x0000002830307981 */ /* 0x002362000c1e1900 */
[----:B------:R-:W-:Y:S01]  /*0150*/  HFMA2 R99, -RZ, RZ, 0, 5.9604644775390625e-08 ;  /* 0x00000001ff637431 */ /* 0x000fe200000001ff */
[----:B------:R-:W-:Y:S05]  /*0160*/  BRA `(.L_x_0) ;  /* 0x00000000000c7947 */ /* 0x000fea0003800000 */
.L_x_1:
[----:B------:R-:W1:Y:S01]  /*0170*/  LDCU UR8, c[0x0][0x880] ;  /* 0x00011000ff0877ac */ /* 0x000e620008000800 */
[----:B------:R-:W-:Y:S01]  /*0180*/  HFMA2 R99, -RZ, RZ, 0, 5.9604644775390625e-08 ;  /* 0x00000001ff637431 */ /* 0x000fe200000001ff */
[----:B-1----:R-:W-:-:S07]  /*0190*/  MOV R48, UR8 ;  /* 0x0000000800307c02 */ /* 0x002fce0008000f00 */
.L_x_0:
[----:B------:R-:W2:Y:S02]  /*01a0*/  LDCU.64 UR8, c[0x0][0x8b0] ;  /* 0x00011600ff0877ac */ /* 0x000ea40008000a00 */
[----:B--2---:R-:W-:-:S04]  /*01b0*/  UISETP.NE.U32.AND UP0, UPT, UR8, URZ, UPT ;  /* 0x000000ff0800728c */ /* 0x004fc8000bf05070 */
[----:B------:R-:W-:-:S09]  /*01c0*/  UISETP.NE.AND.EX UP0, UPT, UR9, URZ, UPT, UP0 ;  /* 0x000000ff0900728c */ /* 0x000fd2000bf05300 */
[----:B------:R-:W-:Y:S05]  /*01d0*/  BRA.U UP0, `(.L_x_2) ;  /* 0x0000000100247547 */ /* 0x000fea000b800000 */
[----:B------:R-:W2:Y:S02]  /*01e0*/  LDCU.64 UR8, c[0x0][0x8a8] ;  /* 0x00011500ff0877ac */ /* 0x000ea40008000a00 */
[----:B--2---:R-:W-:-:S04]  /*01f0*/  UISETP.NE.U32.AND UP0, UPT, UR8, URZ, UPT ;  /* 0x000000ff0800728c */ /* 0x004fc8000bf05070 */
[----:B------:R-:W-:-:S09]  /*0200*/  UISETP.NE.AND.EX UP0, UPT, UR9, URZ, UPT, UP0 ;  /* 0x000000ff0900728c */ /* 0x000fd2000bf05300 */
[----:B------:R-:W-:Y:S05]  /*0210*/  BRA.U !UP0, `(.L_x_3) ;  /* 0x00000001080c7547 */ /* 0x000fea000b800000 */
[----:B------:R-:W2:Y:S02]  /*0220*/  LDC.64 R46, c[0x0][0x8a8] ;  /* 0x00022a00ff2e7b82 */ /* 0x000ea40000000a00 */
[----:B--2---:R2:W5:Y:S01]  /*0230*/  LDG.E R46, desc[UR40][R46.64] ;  /* 0x000000282e2e7981 */ /* 0x004562000c1e1900 */
[----:B------:R-:W-:Y:S05]  /*0240*/  BRA `(.L_x_2) ;  /* 0x0000000000087947 */ /* 0x000fea0003800000 */
.L_x_3:
[----:B------:R-:W2:Y:S02]  /*0250*/  LDCU UR8, c[0x0][0x8a0] ;  /* 0x00011400ff0877ac */ /* 0x000ea40008000800 */
[----:B--2---:R-:W-:Y:S02]  /*0260*/  MOV R46, UR8 ;  /* 0x00000008002e7c02 */ /* 0x004fe40008000f00 */
.L_x_2:
[----:B------:R-:W-:Y:S01]  /*0270*/  IMAD.U32 R0, RZ, RZ, UR10 ;  /* 0x0000000aff007e24 */ /* 0x000fe2000f8e00ff */
[----:B------:R-:W-:Y:S04]  /*0280*/  BSSY.RECONVERGENT B0, `(.L_x_4) ;  /* 0x000000c000007945 */ /* 0x000fe80003800200 */
[C---:B------:R-:W-:Y:S02]  /*0290*/  ISETP.NE.OR P2, PT, R0.reuse, 0x1, !P1 ;  /* 0x000000010000780c */ /* 0x040fe40004f45670 */
[----:B------:R-:W-:-:S11]  /*02a0*/  ISETP.NE.OR P0, PT, R0, 0x3, !P1 ;  /* 0x000000030000780c */ /* 0x000fd60004f05670 */
[----:B------:R-:W-:Y:S05]  /*02b0*/  @P2 BRA `(.L_x_5) ;  /* 0x0000000000202947 */ /* 0x000fea0003800000 */
[----:B------:R-:W3:Y:S02]  /*02c0*/  LDCU.64 UR8, c[0x0][0x348] ;  /* 0x00006900ff0877ac */ /* 0x000ee40008000a00 */
[----:B---3--:R-:W-:Y:S02]  /*02d0*/  UIADD3 UR12, UP1, UPT, UR8, 0x80, URZ ;  /* 0x00000080080c7890 */ /* 0x008fe4000ff3e0ff */
[----:B------:R-:W-:Y:S02]  /*02e0*/  UIADD3 UR8, UP0, UPT, UR8, 0x180, URZ ;  /* 0x0000018008087890 */ /* 0x000fe4000ff1e0ff */
[----:B------:R-:W-:Y:S02]  /*02f0*/  UIADD3.X UR13, UPT, UPT, URZ, UR9, URZ, UP1, !UPT ;  /* 0x00000009ff0d7290 */ /* 0x000fe40008ffe4ff */
[----:B------:R-:W-:-:S07]  /*0300*/  UIADD3.X UR9, UPT, UPT, URZ, UR9, URZ, UP0, !UPT ;  /* 0x00000009ff097290 */ /* 0x000fce00087fe4ff */
[----:B------:R3:W-:Y:S02]  /*0310*/  UTMACCTL.PF [UR12] ;  /* 0x000000000c0079b9 */ /* 0x0007e40008040000 */
[----:B------:R3:W-:Y:S02]  /*0320*/  UTMACCTL.PF [UR8] ;  /* 0x00000000080079b9 */ /* 0x0007e40008040000 */
[----:B---3--:R-:W-:Y:S01]  /*0330*/  NOP ;  /* 0x0000000000007918 */ /* 0x008fe20000000000 */
.L_x_5:
[----:B------:R-:W-:Y:S05]  /*0340*/  BSYNC.RECONVERGENT B0 ;  /* 0x0000000000007941 */ /* 0x000fea0003800200 */
.L_x_4:
[----:B------:R-:W-:Y:S04]  /*0350*/  BSSY.RECONVERGENT B0, `(.L_x_6) ;  /* 0x000000a000007945 */ /* 0x000fe80003800200 */
        /* <DEDUP_REMOVED lines=9> */
.L_x_7:
[----:B------:R-:W-:Y:S05]  /*03f0*/  BSYNC.RECONVERGENT B0 ;  /* 0x0000000000007941 */ /* 0x000fea0003800200 */
.L_x_6:
[----:B------:R-:W3:Y:S01]  /*0400*/  LDCU.64 UR8, c[0x0][0x888] ;  /* 0x00011100ff0877ac */ /* 0x000ee20008000a00 */
[----:B------:R-:W-:Y:S02]  /*0410*/  UISETP.EQ.U32.AND UP1, UPT, UR6, URZ, UPT ;  /* 0x000000ff0600728c */ /* 0x000fe4000bf22070 */
[----:B------:R-:W-:Y:S02]  /*0420*/  UPLOP3.LUT UP5, UPT, UPT, UPT, UPT, 0x80, 0x8 ;  /* 0x000000000008789c */ /* 0x000fe40003faf070 */
[----:B---3--:R-:W-:-:S04]  /*0430*/  UISETP.NE.U32.AND UP0, UPT, UR8, URZ, UPT ;  /* 0x000000ff0800728c */ /* 0x008fc8000bf05070 */
[----:B------:R-:W-:-:S04]  /*0440*/  UISETP.NE.AND.EX UP0, UPT, UR9, URZ, UPT, UP0 ;  /* 0x000000ff0900728c */ /* 0x000fc8000bf05300 */
[----:B------:R-:W-:-:S04]  /*0450*/  UISETP.EQ.OR.EX UP2, UPT, UR7, URZ, !UP0, UP1 ;  /* 0x000000ff0700728c */ /* 0x000fc8000c742710 */
[----:B------:R-:W-:-:S05]  /*0460*/  UP2UR UR44, UPR, URZ, 0x4 ;  /* 0x00000004ff2c7883 */ /* 0x000fca0008000000 */
[----:B------:R-:W-:Y:S07]  /*0470*/  BRA.U !UP2, `(.L_x_8) ;  /* 0x000000010a207547 */ /* 0x000fee000b800000 */
[----:B-----5:R-:W-:Y:S01]  /*0480*/  R2UR UR8, R48 ;  /* 0x00000000300872ca */ /* 0x020fe200000e0000 */
[----:B------:R-:W-:Y:S02]  /*0490*/  UISETP.NE.U32.AND UP2, UPT, UR6, URZ, UPT ;  /* 0x000000ff0600728c */ /* 0x000fe4000bf45070 */
[----:B------:R-:W-:Y:S02]  /*04a0*/  USEL UR6, URZ, 0xffffffff, UP0 ;  /* 0xffffffffff067887 */ /* 0x000fe40008000000 */
[----:B------:R-:W-:-:S08]  /*04b0*/  UISETP.NE.AND.EX UP2, UPT, UR7, URZ, UPT, UP2 ;  /* 0x000000ff0700728c */ /* 0x000fd0000bf45320 */
[----:B------:R-:W-:-:S04]  /*04c0*/  UISETP.NE.AND UP1, UPT, UR8, URZ, UPT ;  /* 0x000000ff0800728c */ /* 0x000fc8000bf25270 */
[----:B------:R-:W-:-:S04]  /*04d0*/  @!UP2 USEL UR6, URZ, 0xffffffff, UP1 ;  /* 0xffffffffff06a887 */ /* 0x000fc80008800000 */
[----:B------:R-:W-:-:S04]  /*04e0*/  ULOP3.LUT UR6, UR6, 0x1, URZ, 0xc0, !UPT ;  /* 0x0000000106067892 */ /* 0x000fc8000f8ec0ff */
[----:B------:R-:W-:-:S11]  /*04f0*/  UISETP.NE.U32.AND UP5, UPT, UR6, 0x1, UPT ;  /* 0x000000010600788c */ /* 0x000fd6000bfa5070 */
.L_x_8:
[----:B------:R-:W3:Y:S01]  /*0500*/  SHFL.IDX PT, R0, R106, RZ, 0x1f ;  /* 0x00001fff6a007589 */ /* 0x000ee200000e0000 */
[----:B------:R-:W-:-:S04]  /*0510*/  UISETP.NE.AND UP1, UPT, UR10, 0x2, UPT ;  /* 0x000000020a00788c */ /* 0x000fc8000bf25270 */
[----:B------:R-:W-:Y:S02]  /*0520*/  UISETP.EQ.AND UP2, UPT, UR5, URZ, !UP1 ;  /* 0x000000ff0500728c */ /* 0x000fe4000cf42270 */
[----:B------:R-:W-:-:S04]  /*0530*/  USEL UR7, URZ, 0x1, UP1 ;  /* 0x00000001ff077887 */ /* 0x000fc80008800000 */
[----:B------:R-:W-:Y:S02]  /*0540*/  PLOP3.LUT P5, PT, P1, PT, UP2, 0x80, 0x8 ;  /* 0x000000000008781c */ /* 0x000fe40000faf028 */
[----:B---3--:R-:W-:-:S13]  /*0550*/  ISETP.NE.AND P0, PT, R0, RZ, PT ;  /* 0x000000ff0000720c */ /* 0x008fda0003f05270 */
[----:B------:R-:W-:Y:S05]  /*0560*/  @P0 BRA `(.L_x_9) ;  /* 0x0000000800700947 */ /* 0x000fea0003800000 */
[----:B------:R-:W-:Y:S01]  /*0570*/  ELECT P0, URZ, PT ;  /* 0x0000000000ff782f */ /* 0x000fe20003800000 */
[----:B------:R-:W-:-:S12]  /*0580*/  BSSY.RECONVERGENT B0, `(.L_x_9) ;  /* 0x000009a000007945 */ /* 0x000fd80003800200 */
[----:B------:R-:W-:Y:S05]  /*0590*/  @!P0 BRA `(.L_x_10) ;  /* 0x0000000800608947 */ /* 0x000fea0003800000 */
[----:B------:R-:W-:Y:S01]  /*05a0*/  UMOV UR8, 0x400 ;  /* 0x0000040000087882 */ /* 0x000fe20000000000 */
[----:B------:R-:W-:Y:S01]  /*05b0*/  UMOV UR6, 0x1 ;  /* 0x0000000100067882 */ /* 0x000fe20000000000 */
[----:B------:R-:W-:Y:S02]  /*05c0*/  ULEA UR8, UR37, UR8, 0x18 ;  /* 0x0000000825087291 */ /* 0x000fe4000f8ec0ff */
[----:B------:R-:W-:-:S04]  /*05d0*/  UIADD3 UR12, UPT, UPT, -UR6, 0x100000, URZ ;  /* 0x00100000060c7890 */ /* 0x000fc8000fffe1ff */
[----:B------:R-:W-:Y:S02]  /*05e0*/  USHF.L.U32 UR13, UR12, 0xb, URZ ;  /* 0x0000000b0c0d7899 */ /* 0x000fe400080006ff */
[----:B------:R-:W-:Y:S01]  /*05f0*/  USHF.L.U32 UR12, UR12, 0x1, URZ ;  /* 0x000000010c0c7899 */ /* 0x000fe200080006ff */
[----:B------:R-:W3:Y:S11]  /*0600*/  FENCE.VIEW.ASYNC.S ;  /* 0x00000000000073c6 */ /* 0x000ef60000000000 */
[----:B---3--:R3:W4:Y:S01]  /*0610*/  SYNCS.EXCH.64 URZ, [UR8], UR12 ;  /* 0x0000000c08ff75b2 */ /* 0x0087220008000100 */
[----:B------:R3:W1:Y:S01]  /*0620*/  SYNCS.EXCH.64 URZ, [UR8+0x240], UR12 ;  /* 0x0002400c08ff75b2 */ /* 0x0006620008000100 */
        /* <DEDUP_REMOVED lines=141> */
[----:B------:R3:W1:Y:S02]  /*0f00*/  SYNCS.EXCH.64 URZ, [UR8+0x478], UR12 ;  /* 0x0004780c08ff75b2 */ /* 0x0006640008000100 */
[----:B---34-:R-:W-:Y:S01]  /*0f10*/  NOP ;  /* 0x0000000000007918 */ /* 0x018fe20000000000 */
.L_x_10:
[----:B------:R-:W-:Y:S05]  /*0f20*/  BSYNC.RECONVERGENT B0 ;  /* 0x0000000000007941 */ /* 0x000fea0003800200 */
.L_x_9:
[----:B------:R-:W3:Y:S01]  /*0f30*/  SHFL.IDX PT, R0, R106, RZ, 0x1f ;  /* 0x00001fff6a007589 */ /* 0x000ee200000e0000 */
[----:B------:R-:W-:Y:S01]  /*0f40*/  NOP ;  /* 0x0000000000007918 */ /* 0x000fe20000000000 */
[----:B---3--:R-:W-:-:S13]  /*0f50*/  ISETP.NE.AND P0, PT, R0, 0x1, PT ;  /* 0x000000010000780c */ /* 0x008fda0003f05270 */
[----:B------:R-:W-:Y:S05]  /*0f60*/  @P0 BRA `(.L_x_11) ;  /* 0x00000000003c0947 */ /* 0x000fea0003800000 */
[----:B------:R-:W-:Y:S01]  /*0f70*/  UMOV UR9, 0x400 ;  /* 0x0000040000097882 */ /* 0x000fe20000000000 */
[----:B------:R-:W-:Y:S01]  /*0f80*/  UMOV UR8, 0x20 ;  /* 0x0000002000087882 */ /* 0x000fe20000000000 */
[----:B------:R-:W-:Y:S01]  /*0f90*/  UMOV UR6, 0x80 ;  /* 0x0000008000067882 */ /* 0x000fe20000000000 */
[----:B------:R-:W-:Y:S02]  /*0fa0*/  ULEA UR9, UR37, UR9, 0x18 ;  /* 0x0000000925097291 */ /* 0x000fe4000f8ec0ff */
[----:B------:R-:W-:-:S04]  /*0fb0*/  UIADD3 UR12, UPT, UPT, -UR8, 0x100000, URZ ;  /* 0x00100000080c7890 */ /* 0x000fc8000fffe1ff */
[----:B------:R-:W-:Y:S02]  /*0fc0*/  USHF.L.U32 UR13, UR12, 0xb, URZ ;  /* 0x0000000b0c0d7899 */ /* 0x000fe400080006ff */
[----:B------:R-:W-:Y:S02]  /*0fd0*/  USHF.L.U32 UR12, UR12, 0x1, URZ ;  /* 0x000000010c0c7899 */ /* 0x000fe400080006ff */
[----:B------:R-:W-:-:S04]  /*0fe0*/  UIADD3 UR14, UPT, UPT, -UR6, 0x100000, URZ ;  /* 0x00100000060e7890 */ /* 0x000fc8000fffe1ff */
[----:B------:R-:W-:Y:S02]  /*0ff0*/  USHF.L.U32 UR15, UR14, 0xb, URZ ;  /* 0x0000000b0e0f7899 */ /* 0x000fe400080006ff */
[----:B------:R-:W-:Y:S01]  /*1000*/  USHF.L.U32 UR14, UR14, 0x1, URZ ;  /* 0x000000010e0e7899 */ /* 0x000fe200080006ff */
[----:B------:R-:W-:Y:S01]  /*1010*/  ELECT P0, URZ, PT ;  /* 0x0000000000ff782f */ /* 0x000fe20003800000 */
[----:B------:R-:W3:Y:S02]  /*1020*/  FENCE.VIEW.ASYNC.S ;  /* 0x00000000000073c6 */ /* 0x000ee40000000000 */
[----:B---3--:R3:W4:Y:S08]  /*1030*/  SYNCS.EXCH.64 URZ, [UR9+0x480], UR12 ;  /* 0x0004800c09ff75b2 */ /* 0x0087300008000100 */
[----:B------:R3:W1:Y:S01]  /*1040*/  SYNCS.EXCH.64 URZ, [UR9+0x488], UR14 ;  /* 0x0004880e09ff75b2 */ /* 0x0006620008000100 */
[----:B------:R-:W-:Y:S01]  /*1050*/  NOP ;  /* 0x0000000000007918 */ /* 0x000fe20000000000 */
.L_x_11:
[----:B------:R-:W2:Y:S01]  /*1060*/  SHFL.IDX PT, R0, R106, RZ, 0x1f ;  /* 0x00001fff6a007589 */ /* 0x000ea200000e0000 */
[----:B------:R-:W-:Y:S01]  /*1070*/  NOP ;  /* 0x0000000000007918 */ /* 0x000fe20000000000 */
[----:B--2---:R-:W-:-:S13]  /*1080*/  ISETP.NE.AND P0, PT, R0, 0x3, PT ;  /* 0x000000030000780c */ /* 0x004fda0003f05270 */
[----:B------:R-:W-:Y:S05]  /*1090*/  @P0 BRA `(.L_x_12) ;  /* 0x00000000002c0947 */ /* 0x000fea0003800000 */
[----:B------:R-:W-:Y:S01]  /*10a0*/  UMOV UR8, 0x400 ;  /* 0x0000040000087882 */ /* 0x000fe20000000000 */
[----:B------:R-:W-:Y:S01]  /*10b0*/  UMOV UR6, 0x20 ;  /* 0x0000002000067882 */ /* 0x000fe20000000000 */
[----:B------:R-:W-:Y:S02]  /*10c0*/  ULEA UR8, UR37, UR8, 0x18 ;  /* 0x0000000825087291 */ /* 0x000fe4000f8ec0ff */
[----:B---3--:R-:W-:-:S04]  /*10d0*/  UIADD3 UR12, UPT, UPT, -UR6, 0x100000, URZ ;  /* 0x00100000060c7890 */ /* 0x008fc8000fffe1ff */
[----:B------:R-:W-:Y:S02]  /*10e0*/  USHF.L.U32 UR13, UR12, 0xb, URZ ;  /* 0x0000000b0c0d7899 */ /* 0x000fe400080006ff */
[----:B------:R-:W-:Y:S01]  /*10f0*/  USHF.L.U32 UR12, UR12, 0x1, URZ ;  /* 0x000000010c0c7899 */ /* 0x000fe200080006ff */
[----:B------:R-:W-:Y:S01]  /*1100*/  ELECT P0, URZ, PT ;  /* 0x0000000000ff782f */ /* 0x000fe20003800000 */
[----:B------:R-:W2:Y:S10]  /*1110*/  FENCE.VIEW.ASYNC.S ;  /* 0x00000000000073c6 */ /* 0x000eb40000000000 */
[----:B--2---:R2:W3:Y:S01]  /*1120*/  SYNCS.EXCH.64 URZ, [UR8+0x490], UR12 ;  /* 0x0004900c08ff75b2 */ /* 0x0044e20008000100 */
[----:B------:R2:W1:Y:S01]  /*1130*/  SYNCS.EXCH.64 URZ, [UR8+0x498], UR12 ;  /* 0x0004980c08ff75b2 */ /* 0x0004620008000100 */
[----:B------:R-:W-:Y:S01]  /*1140*/  NOP ;  /* 0x0000000000007918 */ /* 0x000fe20000000000 */
.L_x_12:
[----:B------:R-:W4:Y:S01]  /*1150*/  SHFL.IDX PT, R0, R106, RZ, 0x1f ;  /* 0x00001fff6a007589 */ /* 0x000f2200000e0000 */
[----:B------:R-:W-:Y:S01]  /*1160*/  NOP ;  /* 0x0000000000007918 */ /* 0x000fe20000000000 */
[----:B----4-:R-:W-:-:S13]  /*1170*/  ISETP.NE.AND P0, PT, R0, 0x4, PT ;  /* 0x000000040000780c */ /* 0x010fda0003f05270 */
[----:B------:R-:W-:Y:S05]  /*1180*/  @P0 BRA `(.L_x_13) ;  /* 0x0000000000480947 */ /* 0x000fea0003800000 */
[----:B---3--:R-:W-:Y:S01]  /*1190*/  UMOV UR9, 0x1e0 ;  /* 0x000001e000097882 */ /* 0x008fe20000000000 */
[----:B--2---:R-:W-:Y:S01]  /*11a0*/  UMOV UR8, 0x400 ;  /* 0x0000040000087882 */ /* 0x004fe20000000000 */
[----:B------:R-:W-:Y:S01]  /*11b0*/  USEL UR9, UR9, 0x1a0, UP5 ;  /* 0x000001a009097887 */ /* 0x000fe2000a800000 */
        /* <DEDUP_REMOVED lines=9> */
[----:B------:R-:W2:Y:S02]  /*1250*/  FENCE.VIEW.ASYNC.S ;  /* 0x00000000000073c6 */ /* 0x000ea40000000000 */
[----:B--2---:R4:W2:Y:S08]  /*1260*/  SYNCS.EXCH.64 URZ, [UR8+0x4a0], UR12 ;  /* 0x0004a00c08ff75b2 */ /* 0x0048b00008000100 */
[----:B------:R4:W3:Y:S01]  /*1270*/  SYNCS.EXCH.64 URZ, [UR8+0x4b0], UR14 ;  /* 0x0004b00e08ff75b2 */ /* 0x0008e20008000100 */
[----:B------:R4:W1:Y:S01]  /*1280*/  SYNCS.EXCH.64 URZ, [UR8+0x4a8], UR12 ;  /* 0x0004a80c08ff75b2 */ /* 0x0008620008000100 */
[----:B------:R4:W1:Y:S02]  /*1290*/  SYNCS.EXCH.64 URZ, [UR8+0x4b8], UR14 ;  /* 0x0004b80e08ff75b2 */ /* 0x0008640008000100 */
[----:B----4-:R-:W-:Y:S01]  /*12a0*/  NOP ;  /* 0x0000000000007918 */ /* 0x010fe20000000000 */
.L_x_13:
[----:B------:R-:W4:Y:S01]  /*12b0*/  SHFL.IDX PT, R0, R106, RZ, 0x1f ;  /* 0x00001fff6a007589 */ /* 0x000f2200000e0000 */
[----:B------:R-:W-:Y:S01]  /*12c0*/  NOP ;  /* 0x0000000000007918 */ /* 0x000fe20000000000 */
[----:B----4-:R-:W-:-:S13]  /*12d0*/  ISETP.NE.AND P0, PT, R0, 0x5, PT ;  /* 0x000000050000780c */ /* 0x010fda0003f05270 */
[----:B------:R-:W-:Y:S05]  /*12e0*/  @P0 BRA `(.L_x_14) ;  /* 0x0000000000540947 */ /* 0x000fea0003800000 */
[----:B---3--:R-:W-:Y:S01]  /*12f0*/  UMOV UR9, 0x400 ;  /* 0x0000040000097882 */ /* 0x008fe20000000000 */
[----:B--2---:R-:W-:Y:S01]  /*1300*/  UMOV UR8, 0x1 ;  /* 0x0000000100087882 */ /* 0x004fe20000000000 */
        /* <DEDUP_REMOVED lines=13> */
[----:B------:R4:W1:Y:S01]  /*13e0*/  SYNCS.EXCH.64 URZ, [UR9+0x4e8], UR14 ;  /* 0x0004e80e09ff75b2 */ /* 0x0008620008000100 */
[----:B------:R4:W1:Y:S01]  /*13f0*/  SYNCS.EXCH.64 URZ, [UR9+0x4d0], UR12 ;  /* 0x0004d00c09ff75b2 */ /* 0x0008620008000100 */
[----:B------:R4:W1:Y:S01]  /*1400*/  SYNCS.EXCH.64 URZ, [UR9+0x4f0], UR14 ;  /* 0x0004f00e09ff75b2 */ /* 0x0008620008000100 */
[----:B------:R4:W1:Y:S01]  /*1410*/  SYNCS.EXCH.64 URZ, [UR9+0x4d8], UR12 ;  /* 0x0004d80c09ff75b2 */ /* 0x0008620008000100 */
[----:B------:R4:W1:Y:S02]  /*1420*/  SYNCS.EXCH.64 URZ, [UR9+0x4f8], UR14 ;  /* 0x0004f80e09ff75b2 */ /* 0x0008640008000100 */
[----:B----4-:R-:W-:Y:S01]  /*1430*/  NOP ;  /* 0x0000000000007918 */ /* 0x010fe20000000000 */
.L_x_14:
[----:B------:R-:W4:Y:S01]  /*1440*/  SHFL.IDX PT, R0, R106, RZ, 0x1f ;  /* 0x00001fff6a007589 */ /* 0x000f2200000e0000 */
[----:B------:R-:W-:Y:S01]  /*1450*/  ISETP.NE.OR P1, PT, RZ, UR10, !P1 ;  /* 0x0000000aff007c0c */ /* 0x000fe2000cf25670 */
[----:B------:R-:W-:Y:S01]  /*1460*/  NOP ;  /* 0x0000000000007918 */ /* 0x000fe20000000000 */
[----:B----4-:R-:W-:-:S13]  /*1470*/  ISETP.NE.AND P0, PT, R0, 0x3, PT ;  /* 0x000000030000780c */ /* 0x010fda0003f05270 */
[----:B------:R-:W-:Y:S05]  /*1480*/  @P0 BRA `(.L_x_15) ;  /* 0x0000000000340947 */ /* 0x000fea0003800000 */
[----:B--2---:R-:W-:Y:S01]  /*1490*/  UMOV UR8, 0x400 ;  /* 0x0000040000087882 */ /* 0x004fe20000000000 */
[----:B------:R-:W-:Y:S01]  /*14a0*/  UMOV UR6, 0x20 ;  /* 0x0000002000067882 */ /* 0x000fe20000000000 */
[----:B------:R-:W-:Y:S02]  /*14b0*/  ULEA UR8, UR37, UR8, 0x18 ;  /* 0x0000000825087291 */ /* 0x000fe4000f8ec0ff */
[----:B---3--:R-:W-:-:S04]  /*14c0*/  UIADD3 UR12, UPT, UPT, -UR6, 0x100000, URZ ;  /* 0x00100000060c7890 */ /* 0x008fc8000fffe1ff */
[----:B------:R-:W-:Y:S02]  /*14d0*/  USHF.L.U32 UR13, UR12, 0xb, URZ ;  /* 0x0000000b0c0d7899 */ /* 0x000fe400080006ff */
[----:B------:R-:W-:Y:S01]  /*14e0*/  USHF.L.U32 UR12, UR12, 0x1, URZ ;  /* 0x000000010c0c7899 */ /* 0x000fe200080006ff */
[----:B------:R-:W-:Y:S01]  /*14f0*/  ELECT P0, URZ, PT ;  /* 0x0000000000ff782f */ /* 0x000fe20003800000 */
[----:B------:R-:W2:Y:S10]  /*1500*/  FENCE.VIEW.ASYNC.S ;  /* 0x00000000000073c6 */ /* 0x000eb40000000000 */
[----:B--2---:R4:W2:Y:S01]  /*1510*/  SYNCS.EXCH.64 URZ, [UR8+0x500], UR12 ;  /* 0x0005000c08ff75b2 */ /* 0x0048a20008000100 */
[----:B------:R4:W3:Y:S01]  /*1520*/  SYNCS.EXCH.64 URZ, [UR8+0x510], UR12 ;  /* 0x0005100c08ff75b2 */ /* 0x0008e20008000100 */
[----:B------:R4:W1:Y:S01]  /*1530*/  SYNCS.EXCH.64 URZ, [UR8+0x508], UR12 ;  /* 0x0005080c08ff75b2 */ /* 0x0008620008000100 */
[----:B------:R4:W1:Y:S02]  /*1540*/  SYNCS.EXCH.64 URZ, [UR8+0x518], UR12 ;  /* 0x0005180c08ff75b2 */ /* 0x0008640008000100 */
[----:B----4-:R-:W-:Y:S01]  /*1550*/  NOP ;  /* 0x0000000000007918 */ /* 0x010fe20000000000 */
.L_x_15:
[----:B------:R-:W-:Y:S01]  /*1560*/  VOTEU.ALL UP1, P1 ;  /* 0x0000000000ff7886 */ /* 0x000fe20000820000 */
[----:B--2---:R-:W2:Y:S01]  /*1570*/  LDCU UR8, c[0x0][0x36c] ;  /* 0x00006d80ff0877ac */ /* 0x004ea20008000800 */
[----:B------:R-:W-:Y:S01]  /*1580*/  NOP ;  /* 0x0000000000007918 */ /* 0x000fe20000000000 */
[----:B------:R-:W-:Y:S01]  /*1590*/  LOP3.LUT R10, R103, 0x1f, RZ, 0xc0, !PT ;  /* 0x0000001f670a7812 */ /* 0x000fe200078ec0ff */
[----:B---3--:R-:W-:Y:S01]  /*15a0*/  UMOV UR12, 0x20 ;  /* 0x00000020000c7882 */ /* 0x008fe20000000000 */
[----:B------:R-:W-:Y:S01]  /*15b0*/  @!UP1 UMOV UR6, 0x400 ;  /* 0x0000040000069882 */ /* 0x000fe20000000000 */
[----:B------:R-:W-:-:S04]  /*15c0*/  @!UP1 UIADD3 UR12, UPT, UPT, -UR12, 0x100000, URZ ;  /* 0x001000000c0c9890 */ /* 0x000fc8000fffe1ff */
[----:B------:R-:W-:Y:S02]  /*15d0*/  @!UP1 USHF.L.U32 UR13, UR12, 0xb, URZ ;  /* 0x0000000b0c0d9899 */ /* 0x000fe400080006ff */
[----:B------:R-:W-:Y:S02]  /*15e0*/  @!UP1 USHF.L.U32 UR12, UR12, 0x1, URZ ;  /* 0x000000010c0c9899 */ /* 0x000fe400080006ff */
[----:B------:R-:W-:Y:S01]  /*15f0*/  @!UP1 ULEA UR6, UR37, UR6, 0x18 ;  /* 0x0000000625069291 */ /* 0x000fe2000f8ec0ff */
[----:B------:R-:W-:Y:S01]  /*1600*/  VOTEU.ALL UP1, P1 ;  /* 0x0000000000ff7886 */ /* 0x000fe20000820000 */
[----:B------:R-:W-:Y:S01]  /*1610*/  UISETP.NE.AND UP4, UPT, UR10, URZ, UPT ;  /* 0x000000ff0a00728c */ /* 0x000fe2000bf85270 */
[----:B------:R-:W3:Y:S09]  /*1620*/  FENCE.VIEW.ASYNC.S ;  /* 0x00000000000073c6 */ /* 0x000ef20000000000 */
[----:B---3--:R3:W4:Y:S01]  /*1630*/  @!UP1 SYNCS.EXCH.64 URZ, [UR6+0x520], UR12 ;  /* 0x0005200c06ff95b2 */ /* 0x0087220008000100 */
[----:B--2---:R-:W-:-:S09]  /*1640*/  UISETP.EQ.U32.AND UP1, UPT, UR8, 0x1, UPT ;  /* 0x000000010800788c */ /* 0x004fd2000bf22070 */
[----:B------:R-:W-:Y:S05]  /*1650*/  BRA.U !UP1, `(.L_x_16) ;  /* 0x0000000109087547 */ /* 0x000fea000b800000 */
[----:B-1--4-:R-:W-:Y:S01]  /*1660*/  UCGABAR_ARV ;  /* 0x00000000000079c7 */ /* 0x012fe20008000000 */
[----:B------:R-:W-:Y:S05]  /*1670*/  BRA `(.L_x_17) ;  /* 0x0000000000047947 */ /* 0x000fea0003800000 */
.L_x_16:
[----:B-1--4-:R-:W-:Y:S01]  /*1680*/  NOP ;  /* 0x0000000000007918 */ /* 0x012fe20000000000 */
.L_x_17:
[----:B------:R-:W1:Y:S01]  /*1690*/  S2R R98, SR_CTAID.Y ;  /* 0x0000000000627919 */ /* 0x000e620000002600 */
[----:B------:R-:W-:-:S05]  /*16a0*/  CS2R.32 R97, SR_CgaSize ;  /* 0x0000000000617805 */ /* 0x000fca0000008a00 */
[----:B------:R-:W-:-:S05]  /*16b0*/  IMAD R97, R97, -0xa0, RZ ;  /* 0xffffff6061617824 */ /* 0x000fca00078e02ff */
[----:B---3--:R-:W-:-:S14]  /*16c0*/  R2UR UR6, R97 ;  /* 0x00000000610672ca */ /* 0x008fdc00000e0000 */
[----:B------:R-:W2:Y:S01]  /*16d0*/  LDCU UR6, c[0x0][UR6+0x2b4] ;  /* 0x00005680060677ac */ /* 0x000ea20008000800 */
[----:B------:R-:W-:-:S05]  /*16e0*/  CS2R.32 R0, SR_CgaSize ;  /* 0x0000000000007805 */ /* 0x000fca0000008a00 */
[----:B------:R-:W-:-:S06]  /*16f0*/  IMAD R0, R0, -0xa0, RZ ;  /* 0xffffff6000007824 */ /* 0x000fcc00078e02ff */
[----:B------:R-:W3:Y:S01]  /*1700*/  LDC R0, c[0x0][R0+0x2a4] ;  /* 0x0000a90000007b82 */ /* 0x000ee20000000800 */
[----:B------:R-:W-:Y:S01]  /*1710*/  PRMT R8, RZ, 0x7610, R8 ;  /* 0x00007610ff087816 */ /* 0x000fe20000000008 */
[----:B------:R-:W4:Y:S01]  /*1720*/  S2R R11, SR_CTAID.X ;  /* 0x00000000000b7919 */ /* 0x000f220000002500 */
[----:B------:R-:W-:-:S05]  /*1730*/  CS2R.32 R97, SR_CgaSize ;  /* 0x0000000000617805 */ /* 0x000fca0000008a00 */
[----:B------:R-:W-:-:S05]  /*1740*/  IMAD R97, R97, -0xa0, RZ ;  /* 0xffffff6061617824 */ /* 0x000fca00078e02ff */
[----:B------:R-:W-:-:S14]  /*1750*/  R2UR UR8, R97 ;  /* 0x00000000610872ca */ /* 0x000fdc00000e0000 */
[----:B------:R-:W3:Y:S01]  /*1760*/  LDCU UR8, c[0x0][UR8+0x2b0] ;  /* 0x00005600080877ac */ /* 0x000ee20008000800 */
[----:B------:R-:W-:Y:S01]  /*1770*/  UISETP.NE.AND UP2, UPT, UR10, 0x2, UPT ;  /* 0x000000020a00788c */ /* 0x000fe2000bf45270 */
[----:B------:R-:W2:Y:S01]  /*1780*/  LDC R9, c[0x0][0xb24] ;  /* 0x0002c900ff097b82 */ /* 0x000ea20000000800 */
[----:B------:R-:W-:-:S05]  /*1790*/  CS2R.32 R2, SR_CgaSize ;  /* 0x0000000000027805 */ /* 0x000fca0000008a00 */
[----:B------:R-:W-:-:S06]  /*17a0*/  IMAD R2, R2, -0xa0, RZ ;  /* 0xffffff6002027824 */ /* 0x000fcc00078e02ff */
[----:B------:R-:W3:Y:S08]  /*17b0*/  LDC R2, c[0x0][R2+0x2a0] ;  /* 0x0000a80002027b82 */ /* 0x000ef00000000800 */
[----:B------:R-:W3:Y:S01]  /*17c0*/  LDC R40, c[0x0][0xb24] ;  /* 0x0002c900ff287b82 */ /* 0x000ee20000000800 */
[----:B-1----:R-:W-:-:S07]  /*17d0*/  I2FP.F32.U32 R3, R98 ;  /* 0x0000006200037245 */ /* 0x002fce0000201000 */
[----:B------:R-:W1:Y:S01]  /*17e0*/  S2UR UR36, SR_CTAID.Z ;  /* 0x00000000002479c3 */ /* 0x000e620000002700 */
[----:B--2---:R-:W-:Y:S01]  /*17f0*/  ISETP.GE.AND P0, PT, R9, 0x1, PT ;  /* 0x000000010900780c */ /* 0x004fe20003f06270 */
[----:B----4-:R-:W-:Y:S01]  /*1800*/  IMAD.MOV.U32 R97, RZ, RZ, R11 ;  /* 0x000000ffff617224 */ /* 0x010fe200078e000b */
[----:B------:R-:W-:Y:S01]  /*1810*/  I2FP.F32.U32 R4, R11 ;  /* 0x0000000b00047245 */ /* 0x000fe20000201000 */
[----:B------:R-:W-:Y:S01]  /*1820*/  FMUL R3, R3, UR6 ;  /* 0x0000000603037c20 */ /* 0x000fe20008400000 */
[----:B------:R-:W2:Y:S03]  /*1830*/  LDCU UR6, c[0x0][0xb30] ;  /* 0x00016600ff0677ac */ /* 0x000ea60008000800 */
[----:B---3--:R-:W-:Y:S01]  /*1840*/  FMUL R4, R4, UR8 ;  /* 0x0000000804047c20 */ /* 0x008fe20008400000 */
[----:B------:R-:W3:Y:S08]  /*1850*/  F2I.U32.TRUNC.NTZ R81, R3 ;  /* 0x0000000300517305 */ /* 0x000ef0000020f000 */
[----:B------:R-:W4:Y:S01]  /*1860*/  F2I.U32.TRUNC.NTZ R96, R4 ;  /* 0x0000000400607305 */ /* 0x000f22000020f000 */
[----:B--2---:R-:W-:Y:S01]  /*1870*/  UISETP.NE.AND UP3, UPT, UR6, 0x1, UPT ;  /* 0x000000010600788c */ /* 0x004fe2000bf65270 */
[----:B---3--:R-:W-:-:S05]  /*1880*/  IADD3 R81, PT, PT, -R81, RZ, RZ ;  /* 0x000000ff51517210 */ /* 0x008fca0007ffe1ff */
[----:B------:R-:W-:Y:S01]  /*1890*/  IMAD R81, R0, R81, R98 ;  /* 0x0000005100517224 */ /* 0x000fe200078e0262 */
[----:B------:R-:W-:Y:S01]  /*18a0*/  PRMT R0, RZ, 0x7610, R0 ;  /* 0x00007610ff007816 */ /* 0x000fe20000000000 */
[----:B----4-:R-:W-:-:S04]  /*18b0*/  IMAD.MOV R96, RZ, RZ, -R96 ;  /* 0x000000ffff607224 */ /* 0x010fc800078e0a60 */
[----:B------:R-:W-:Y:S01]  /*18c0*/  IMAD R96, R2, R96, R11 ;  /* 0x0000006002607224 */ /* 0x000fe200078e020b */
[----:B-1----:R-:W-:Y:S06]  /*18d0*/  BRA.U UP4, `(.L_x_18) ;  /* 0x0000000104247547 */ /* 0x002fec000b800000 */
[----:B------:R-:W-:Y:S01]  /*18e0*/  ISETP.NE.AND P1, PT, R81, RZ, PT ;  /* 0x000000ff5100720c */ /* 0x000fe20003f25270 */
[----:B------:R-:W-:Y:S01]  /*18f0*/  IMAD.MOV.U32 R0, RZ, RZ, 0x3 ;  /* 0x00000003ff007424 */ /* 0x000fe200078e00ff */
[C---:B------:R-:W-:Y:S02]  /*1900*/  LOP3.LUT R3, R96.reuse, 0xfffffffe, RZ, 0xc0, !PT ;  /* 0xfffffffe60037812 */ /* 0x040fe400078ec0ff */
[----:B------:R-:W-:Y:S02]  /*1910*/  ISETP.LT.U32.OR P1, PT, R96, 0x2, !P1 ;  /* 0x000000026000780c */ /* 0x000fe40004f21470 */
[----:B------:R-:W-:Y:S02]  /*1920*/  SHF.L.U32 R0, R0, R3, RZ ;  /* 0x0000000300007219 */ /* 0x000fe400000006ff */
[----:B------:R-:W-:Y:S02]  /*1930*/  SEL R5, RZ, 0x1, !P1 ;  /* 0x00000001ff057807 */ /* 0x000fe40004800000 */
[----:B------:R-:W-:-:S05]  /*1940*/  SEL R2, RZ, 0x2, !P1 ;  /* 0x00000002ff027807 */ /* 0x000fca0004800000 */
[----:B------:R-:W-:-:S05]  /*1950*/  IMAD.IADD R2, R5, 0x1, R2 ;  /* 0x0000000105027824 */ /* 0x000fca00078e0202 */
[----:B------:R-:W-:Y:S02]  /*1960*/  PRMT R8, R2, 0x7610, R8 ;  /* 0x0000761002087816 */ /* 0x000fe40000000008 */
.L_x_18:
[----:B------:R-:W-:Y:S05]  /*1970*/  @!P0 BRA `(.L_x_19) ;  /* 0x0000000000b88947 */ /* 0x000fea0003800000 */
[----:B------:R-:W1:Y:S01]  /*1980*/  LDC.64 R4, c[0x0][0xb18] ;  /* 0x0002c600ff047b82 */ /* 0x000e620000000a00 */
[----:B------:R-:W-:-:S07]  /*1990*/  ISETP.NE.AND P0, PT, R9, 0x1, PT ;  /* 0x000000010900780c */ /* 0x000fce0003f05270 */
[----:B------:R-:W2:Y:S08]  /*19a0*/  LDC R14, c[0x0][0xb0c] ;  /* 0x0002c300ff0e7b82 */ /* 0x000eb00000000800 */
[----:B------:R-:W3:Y:S08]  /*19b0*/  LDC R13, c[0x0][0x370] ;  /* 0x0000dc00ff0d7b82 */ /* 0x000ef00000000800 */
[----:B------:R-:W4:Y:S01]  /*19c0*/  LDC R16, c[0x0][0x374] ;  /* 0x0000dd00ff107b82 */ /* 0x000f220000000800 */
[----:B-1----:R-:W-:-:S07]  /*19d0*/  ISETP.NE.AND P1, PT, R4, 0x1, PT ;  /* 0x000000010400780c */ /* 0x002fce0003f25270 */
[----:B------:R-:W3:Y:S01]  /*19e0*/  LDC.64 R6, c[0x0][0xb10] ;  /* 0x0002c400ff067b82 */ /* 0x000ee20000000a00 */
[----:B--2---:R-:W-:-:S07]  /*19f0*/  ISETP.NE.AND P2, PT, R14, 0x1, PT ;  /* 0x000000010e00780c */ /* 0x004fce0003f45270 */
[----:B------:R-:W1:Y:S08]  /*1a00*/  LDC R12, c[0x0][0xb20] ;  /* 0x0002c800ff0c7b82 */ /* 0x000e700000000800 */
[----:B------:R-:W2:Y:S01]  /*1a10*/  LDC.64 R2, c[0x0][0xb28] ;  /* 0x0002ca00ff027b82 */ /* 0x000ea20000000a00 */
[----:B----4-:R-:W-:-:S04]  /*1a20*/  IMAD.HI.U32 R15, R16, R5, RZ ;  /* 0x00000005100f7227 */ /* 0x010fc800078e00ff */
[----:B------:R-:W-:-:S04]  /*1a30*/  IMAD.HI.U32 R5, R98, R5, RZ ;  /* 0x0000000562057227 */ /* 0x000fc800078e00ff */
[----:B---3--:R-:W-:-:S04]  /*1a40*/  IMAD.HI.U32 R18, R13, R6, RZ ;  /* 0x000000060d127227 */ /* 0x008fc800078e00ff */
[C---:B------:R-:W-:Y:S01]  /*1a50*/  IMAD.HI.U32 R20, R11.reuse, R6, RZ ;  /* 0x000000060b147227 */ /* 0x040fe200078e00ff */
[-C--:B------:R-:W-:Y:S02]  /*1a60*/  @P2 SHF.R.U32.HI R13, RZ, R7.reuse, R18 ;  /* 0x00000007ff0d2219 */ /* 0x080fe40000011612 */
[-C--:B-1----:R-:W-:Y:S02]  /*1a70*/  @P1 SHF.R.U32.HI R16, RZ, R12.reuse, R15 ;  /* 0x0000000cff101219 */ /* 0x082fe4000001160f */
[----:B------:R-:W-:Y:S02]  /*1a80*/  SHF.R.U32.HI R5, RZ, R12, R5 ;  /* 0x0000000cff057219 */ /* 0x000fe40000011605 */
[----:B------:R-:W-:Y:S02]  /*1a90*/  SHF.R.U32.HI R20, RZ, R7, R20 ;  /* 0x00000007ff147219 */ /* 0x000fe40000011614 */
[----:B------:R-:W-:Y:S01]  /*1aa0*/  SEL R5, R98, R5, !P1 ;  /* 0x0000000562057207 */ /* 0x000fe20004800000 */
[----:B--2---:R-:W-:Y:S01]  /*1ab0*/  IMAD.HI.U32 R18, R16, R2, RZ ;  /* 0x0000000210127227 */ /* 0x004fe200078e00ff */
[----:B------:R-:W-:-:S02]  /*1ac0*/  SEL R97, R11, R20, !P2 ;  /* 0x000000140b617207 */ /* 0x000fc40005000000 */
[----:B------:R-:W-:Y:S01]  /*1ad0*/  IADD3 R7, PT, PT, -R5, RZ, RZ ;  /* 0x000000ff05077210 */ /* 0x000fe20007ffe1ff */
[----:B------:R-:W-:Y:S01]  /*1ae0*/  IMAD.HI.U32 R6, R13, R2, RZ ;  /* 0x000000020d067227 */ /* 0x000fe200078e00ff */
[----:B------:R-:W-:-:S03]  /*1af0*/  @P0 SHF.R.U32.HI R16, RZ, R3, R18 ;  /* 0x00000003ff100219 */ /* 0x000fc60000011612 */
[----:B------:R-:W-:Y:S01]  /*1b00*/  IMAD R7, R4, R7, R98 ;  /* 0x0000000704077224 */ /* 0x000fe200078e0262 */
[----:B------:R-:W-:Y:S01]  /*1b10*/  @P0 SHF.R.U32.HI R13, RZ, R3, R6 ;  /* 0x00000003ff0d0219 */ /* 0x000fe20000011606 */
[----:B------:R-:W-:-:S04]  /*1b20*/  IMAD R16, R16, R9, RZ ;  /* 0x0000000910107224 */ /* 0x000fc800078e02ff */
[----:B------:R-:W-:Y:S01]  /*1b30*/  IMAD R6, R13, R9, RZ ;  /* 0x000000090d067224 */ /* 0x000fe200078e02ff */
[----:B------:R-:W-:-:S04]  /*1b40*/  ISETP.GE.AND P1, PT, R5, R16, PT ;  /* 0x000000100500720c */ /* 0x000fc80003f26270 */
[----:B------:R-:W-:Y:S01]  /*1b50*/  ISETP.GE.OR P1, PT, R97, R6, P1 ;  /* 0x000000066100720c */ /* 0x000fe20000f26670 */
[----:B------:R-:W-:-:S05]  /*1b60*/  IMAD.HI.U32 R6, R5, R2, RZ ;  /* 0x0000000205067227 */ /* 0x000fca00078e00ff */
[----:B------:R-:W-:-:S04]  /*1b70*/  SHF.R.U32.HI R6, RZ, R3, R6 ;  /* 0x00000003ff067219 */ /* 0x000fc80000011606 */
[----:B------:R-:W-:-:S03]  /*1b80*/  SEL R6, R5, R6, !P0 ;  /* 0x0000000605067207 */ /* 0x000fc60004000000 */
[----:B------:R-:W-:Y:S01]  /*1b90*/  @!P1 IMAD.HI.U32 R12, R97, R2, RZ ;  /* 0x00000002610c9227 */ /* 0x000fe200078e00ff */
[----:B------:R-:W-:-:S04]  /*1ba0*/  IADD3 R2, PT, PT, -R6, RZ, RZ ;  /* 0x000000ff06027210 */ /* 0x000fc80007ffe1ff */
[----:B------:R-:W-:Y:S01]  /*1bb0*/  @!P1 SHF.R.U32.HI R12, RZ, R3, R12 ;  /* 0x00000003ff0c9219 */ /* 0x000fe2000001160c */
[----:B------:R-:W-:-:S03]  /*1bc0*/  IMAD R2, R9, R2, R5 ;  /* 0x0000000209027224 */ /* 0x000fc600078e0205 */
[----:B------:R-:W-:-:S05]  /*1bd0*/  @!P1 SEL R3, R97, R12, !P0 ;  /* 0x0000000c61039207 */ /* 0x000fca0004000000 */
[--C-:B------:R-:W-:Y:S02]  /*1be0*/  @!P1 IMAD.IADD R6, R6, 0x1, -R3.reuse ;  /* 0x0000000106069824 */ /* 0x100fe400078e0a03 */
[----:B------:R-:W-:Y:S01]  /*1bf0*/  @!P1 IMAD R3, R2, R13, R3 ;  /* 0x0000000d02039224 */ /* 0x000fe200078e0203 */
[----:B------:R-:W-:Y:S01]  /*1c00*/  IADD3 R2, PT, PT, -R97, RZ, RZ ;  /* 0x000000ff61027210 */ /* 0x000fe20007ffe1ff */
[----:B------:R-:W-:Y:S02]  /*1c10*/  @!P1 IMAD R5, R6, R9, R97 ;  /* 0x0000000906059224 */ /* 0x000fe400078e0261 */
[----:B------:R-:W-:Y:S02]  /*1c20*/  @!P1 IMAD.MOV.U32 R97, RZ, RZ, R3 ;  /* 0x000000ffff619224 */ /* 0x000fe400078e0003 */
[----:B------:R-:W-:Y:S02]  /*1c30*/  IMAD R2, R14, R2, R11 ;  /* 0x000000020e027224 */ /* 0x000fe400078e020b */
[----:B------:R-:W-:-:S02]  /*1c40*/  IMAD R98, R5, R4, R7 ;  /* 0x0000000405627224 */ /* 0x000fc400078e0207 */
[----:B------:R-:W-:Y:S02]  /*1c50*/  IMAD R97, R97, R14, R2 ;  /* 0x0000000e61617224 */ /* 0x000fe400078e0202 */
.L_x_19:
[----:B------:R-:W-:Y:S05]  /*1c60*/  BRA.U UP3, `(.L_x_20) ;  /* 0x0000000103407547 */ /* 0x000fea000b800000 */
[----:B------:R-:W1:Y:S08]  /*1c70*/  LDC.64 R4, c[0x0][0xb10] ;  /* 0x0002c400ff047b82 */ /* 0x000e700000000a00 */
[----:B------:R-:W2:Y:S08]  /*1c80*/  LDC.64 R2, c[0x0][0xb18] ;  /* 0x0002c600ff027b82 */ /* 0x000eb00000000a00 */
[----:B------:R-:W3:Y:S08]  /*1c90*/  LDC R6, c[0x0][0xb20] ;  /* 0x0002c800ff067b82 */ /* 0x000ef00000000800 */
[----:B------:R-:W4:Y:S01]  /*1ca0*/  LDC R12, c[0x0][0xb0c] ;  /* 0x0002c300ff0c7b82 */ /* 0x000f220000000800 */
[----:B-1----:R-:W-:-:S05]  /*1cb0*/  IMAD.HI.U32 R4, R97, R4, RZ ;  /* 0x0000000461047227 */ /* 0x002fca00078e00ff */
[----:B------:R-:W-:Y:S01]  /*1cc0*/  SHF.R.U32.HI R4, RZ, R5, R4 ;  /* 0x00000005ff047219 */ /* 0x000fe20000011604 */
[----:B--2---:R-:W-:Y:S01]  /*1cd0*/  IMAD.HI.U32 R3, R98, R3, RZ ;  /* 0x0000000362037227 */ /* 0x004fe200078e00ff */
[----:B------:R-:W-:-:S04]  /*1ce0*/  ISETP.NE.AND P0, PT, R2, 0x1, PT ;  /* 0x000000010200780c */ /* 0x000fc80003f05270 */
[----:B---3--:R-:W-:-:S04]  /*1cf0*/  SHF.R.U32.HI R3, RZ, R6, R3 ;  /* 0x00000006ff037219 */ /* 0x008fc80000011603 */
[----:B------:R-:W-:Y:S02]  /*1d00*/  SEL R3, R98, R3, !P0 ;  /* 0x0000000362037207 */ /* 0x000fe40004000000 */
[----:B----4-:R-:W-:-:S04]  /*1d10*/  ISETP.NE.AND P1, PT, R12, 0x1, PT ;  /* 0x000000010c00780c */ /* 0x010fc80003f25270 */
[----:B------:R-:W-:-:S05]  /*1d20*/  SEL R6, R97, R4, !P1 ;  /* 0x0000000461067207 */ /* 0x000fca0004800000 */
[----:B------:R-:W-:Y:S02]  /*1d30*/  IMAD.IADD R4, R3, 0x1, -R6 ;  /* 0x0000000103047824 */ /* 0x000fe400078e0a06 */
[----:B------:R-:W-:Y:S02]  /*1d40*/  IMAD.IADD R3, R6, 0x1, -R3 ;  /* 0x0000000106037824 */ /* 0x000fe400078e0a03 */
[----:B------:R-:W-:Y:S02]  /*1d50*/  IMAD R97, R4, R12, R97 ;  /* 0x0000000c04617224 */ /* 0x000fe400078e0261 */
[----:B------:R-:W-:Y:S02]  /*1d60*/  IMAD R98, R3, R2, R98 ;  /* 0x0000000203627224 */ /* 0x000fe400078e0262 */
.L_x_20:
[----:B------:R-:W-:Y:S05]  /*1d70*/  BRA.U !UP1, `(.L_x_21) ;  /* 0x00000001090c7547 */ /* 0x000fea000b800000 */
[----:B------:R-:W-:Y:S01]  /*1d80*/  UCGABAR_WAIT ;  /* 0x0000000000007dc7 */ /* 0x000fe20008000000 */
[----:B------:R-:W-:Y:S01]  /*1d90*/  CCTL.IVALL ;  /* 0x00000000ff00798f */ /* 0x000fe20002000000 */
[----:B------:R-:W-:Y:S05]  /*1da0*/  BRA `(.L_x_22) ;  /* 0x0000000000047947 */ /* 0x000fea0003800000 */
.L_x_21:
[----:B------:R-:W-:Y:S06]  /*1db0*/  BAR.SYNC.DEFER_BLOCKING 0x0 ;  /* 0x0000000000007b1d */ /* 0x000fec0000010000 */
.L_x_22:
[----:B------:R-:W-:Y:S05]  /*1dc0*/  BRA.U UP2, `(.L_x_23) ;  /* 0x0000003902447547 */ /* 0x000fea000b800000 */
[----:B------:R-:W1:Y:S01]  /*1dd0*/  LDCU UR15, c[0x0][0x38c] ;  /* 0x00007180ff0f77ac */ /* 0x000e620008000800 */
[----:B------:R-:W2:Y:S01]  /*1de0*/  LDC R9, c[0x0][0x370] ;  /* 0x0000dc00ff097b82 */ /* 0x000ea20000000800 */
[C---:B------:R-:W-:Y:S01]  /*1df0*/  IMAD.SHL.U32 R17, R11.reuse, 0x20, RZ ;  /* 0x000000200b117824 */ /* 0x040fe200078e00ff */
[----:B------:R-:W-:Y:S01]  /*1e00*/  PLOP3.LUT P1, PT, PT, PT, UP5, 0x80, 0x8 ;  /* 0x000000000008781c */ /* 0x000fe20003f2f058 */
[----:B------:R-:W-:Y:S01]  /*1e10*/  UISETP.NE.AND UP1, UPT, UR10, URZ, UPT ;  /* 0x000000ff0a00728c */ /* 0x000fe2000bf25270 */
[----:B------:R-:W-:Y:S01]  /*1e20*/  ISETP.NE.AND P4, PT, R10, RZ, P5 ;  /* 0x000000ff0a00720c */ /* 0x000fe20002f85270 */
[----:B------:R-:W-:Y:S01]  /*1e30*/  IMAD.SHL.U32 R16, R11, 0x40, RZ ;  /* 0x000000400b107824 */ /* 0x000fe200078e00ff */
[----:B------:R-:W-:Y:S01]  /*1e40*/  PLOP3.LUT P1, PT, P1, PT, PT, 0x8, 0x80 ;  /* 0x000000000080781c */ /* 0x000fe20000f2e170 */
[----:B------:R-:W-:Y:S01]  /*1e50*/  IMAD.MOV.U32 R15, RZ, RZ, 0x1 ;  /* 0x00000001ff0f7424 */ /* 0x000fe200078e00ff */
[----:B------:R-:W3:Y:S01]  /*1e60*/  LDC R0, c[0x0][0x374] ;  /* 0x0000dd00ff007b82 */ /* 0x000ee20000000800 */
[----:B------:R-:W-:Y:S01]  /*1e70*/  IMAD.MOV.U32 R14, RZ, RZ, RZ ;  /* 0x000000ffff0e7224 */ /* 0x000fe200078e00ff */
[----:B------:R-:W-:Y:S01]  /*1e80*/  CS2R R12, SRZ ;  /* 0x00000000000c7805 */ /* 0x000fe2000001ff00 */
[----:B------:R-:W-:Y:S01]  /*1e90*/  IMAD.MOV.U32 R10, RZ, RZ, 0x1 ;  /* 0x00000001ff0a7424 */ /* 0x000fe200078e00ff */
[----:B------:R-:W-:Y:S01]  /*1ea0*/  LOP3.LUT R17, R17, 0x20, RZ, 0xc0, !PT ;  /* 0x0000002011117812 */ /* 0x000fe200078ec0ff */
[----:B------:R-:W4:Y:S01]  /*1eb0*/  LDCU.64 UR24, c[0x0][0x348] ;  /* 0x00006900ff1877ac */ /* 0x000f220008000a00 */
[----:B-1----:R-:W-:-:S02]  /*1ec0*/  UIADD3 UR4, UPT, UPT, UR15, 0x1f, URZ ;  /* 0x0000001f0f047890 */ /* 0x002fc4000fffe0ff */
[----:B------:R-:W-:Y:S02]  /*1ed0*/  USEL UR7, UR7, 0x2, UP1 ;  /* 0x0000000207077887 */ /* 0x000fe40008800000 */
[----:B------:R-:W-:Y:S01]  /*1ee0*/  USHF.R.S32.HI UR22, URZ, 0x1f, UR4 ;  /* 0x0000001fff167899 */ /* 0x000fe20008011404 */
[----:B------:R-:W-:-:S03]  /*1ef0*/  UMOV UR13, URZ ;  /* 0x000000ff000d7c82 */ /* 0x000fc60008000000 */
[----:B------:R-:W-:Y:S02]  /*1f00*/  ULEA.HI UR22, UR22, UR4, URZ, 0x5 ;  /* 0x0000000416167291 */ /* 0x000fe4000f8f28ff */
[----:B------:R-:W-:Y:S02]  /*1f10*/  UIADD3 UR4, UPT, UPT, UR15, -0x1, URZ ;  /* 0xffffffff0f047890 */ /* 0x000fe4000fffe0ff */
[----:B------:R-:W-:Y:S02]  /*1f20*/  USHF.R.S32.HI UR22, URZ, 0x5, UR22 ;  /* 0x00000005ff167899 */ /* 0x000fe40008011416 */
[----:B------:R-:W-:Y:S02]  /*1f30*/  UISETP.GE.U32.AND UP2, UPT, UR4, -0x3f, UPT ;  /* 0xffffffc10400788c */ /* 0x000fe4000bf46070 */
[----:B------:R-:W-:Y:S02]  /*1f40*/  UISETP.LT.U32.AND UP0, UPT, UR22, 0x48, UPT ;  /* 0x000000481600788c */ /* 0x000fe4000bf01070 */
[----:B------:R-:W-:-:S02]  /*1f50*/  UIADD3 UR15, UPT, UPT, UR15, 0x3e, URZ ;  /* 0x0000003e0f0f7890 */ /* 0x000fc4000fffe0ff */
[----:B------:R-:W-:-:S04]  /*1f60*/  USEL UR21, UR22, 0x48, UP0 ;  /* 0x0000004816157887 */ /* 0x000fc80008000000 */
[----:B------:R-:W-:Y:S02]  /*1f70*/  UIADD3 UR6, UPT, UPT, UR21, -0x1, URZ ;  /* 0xffffffff15067890 */ /* 0x000fe4000fffe0ff */
[----:B------:R-:W-:Y:S02]  /*1f80*/  @UP2 UIADD3 UR6, UPT, UPT, UR21, URZ, URZ ;  /* 0x000000ff15062290 */ /* 0x000fe4000fffe0ff */
[----:B------:R-:W-:Y:S02]  /*1f90*/  UIADD3 UR14, UPT, UPT, UR22, -UR21, URZ ;  /* 0x80000015160e7290 */ /* 0x000fe4000fffe0ff */
[----:B------:R-:W-:Y:S02]  /*1fa0*/  UIADD3 UR5, UPT, UPT, UR6, 0x1, URZ ;  /* 0x0000000106057890 */ /* 0x000fe4000fffe0ff */
[----:B--2-4-:R-:W-:-:S12]  /*1fb0*/  UIADD3 UR6, UPT, UPT, -UR6, URZ, URZ ;  /* 0x000000ff06067290 */ /* 0x014fd8000fffe1ff */
.L_x_43:
[----:B------:R-:W-:Y:S01]  /*1fc0*/  UISETP.NE.AND UP0, UPT, UR37, URZ, UPT ;  /* 0x000000ff2500728c */ /* 0x000fe2000bf05270 */
[----:B------:R-:W1:Y:S08]  /*1fd0*/  S2UR UR37, SR_CgaCtaId ;  /* 0x00000000002579c3 */ /* 0x000e700000008800 */
[----:B------:R-:W-:Y:S05]  /*1fe0*/  BRA.U UP0, `(.L_x_24) ;  /* 0x0000000100347547 */ /* 0x000fea000b800000 */
[----:B------:R-:W2:Y:S01]  /*1ff0*/  S2R R2, SR_CgaCtaId ;  /* 0x0000000000027919 */ /* 0x000ea20000008800 */
[----:B------:R-:W-:-:S04]  /*2000*/  MOV R3, 0x400 ;  /* 0x0000040000037802 */ /* 0x000fc80000000f00 */
[----:B--2---:R-:W-:Y:S02]  /*2010*/  LEA R3, R2, R3, 0x18 ;  /* 0x0000000302037211 */ /* 0x004fe400078ec0ff */
[----:B------:R-:W-:-:S03]  /*2020*/  SHF.L.U32 R2, R10, 0x1f, RZ ;  /* 0x0000001f0a027819 */ /* 0x000fc600000006ff */
[----:B------:R-:W-:-:S04]  /*2030*/  IMAD R3, R12, 0x8, R3 ;  /* 0x000000080c037824 */ /* 0x000fc800078e0203 */
[----:B------:R-:W2:Y:S02]  /*2040*/  SYNCS.PHASECHK.TRANS64.TRYWAIT P0, [R3+URZ+0x510], R2 ;  /* 0x00051002030075a7 */ /* 0x000ea400080011ff */
[----:B--2---:R-:W-:Y:S05]  /*2050*/  @!P0 BRA `(.L_x_25) ;  /* 0x00000074008c8947 */ /* 0x004fea0003800000 */
.L_x_182:
[----:B------:R-:W-:Y:S01]  /*2060*/  VIADD R12, R12, 0x1 ;  /* 0x000000010c0c7836 */ /* 0x000fe20000000000 */
[----:B------:R2:W-:Y:S04]  /*2070*/  SYNCS.ARRIVE.TRANS64.A1T0 RZ, [R3+URZ+0x500], RZ ;  /* 0x000500ff03ff79a7 */ /* 0x0005e800081000ff */
[----:B------:R-:W-:-:S04]  /*2080*/  ISETP.NE.AND P0, PT, R12, 0x2, PT ;  /* 0x000000020c00780c */ /* 0x000fc80003f05270 */
[----:B------:R-:W-:Y:S02]  /*2090*/  SEL R12, R12, RZ, P0 ;  /* 0x000000ff0c0c7207 */ /* 0x000fe40000000000 */
[----:B--2---:R-:W-:-:S04]  /*20a0*/  SEL R3, RZ, 0x1, P0 ;  /* 0x00000001ff037807 */ /* 0x004fc80000000000 */
[----:B------:R-:W-:-:S07]  /*20b0*/  LOP3.LUT R10, R10, R3, RZ, 0x3c, !PT ;  /* 0x000000030a0a7212 */ /* 0x000fce00078e3cff */
.L_x_24:
[----:B------:R-:W-:Y:S01]  /*20c0*/  UMOV UR4, 0x400 ;  /* 0x0000040000047882 */ /* 0x000fe20000000000 */
[----:B------:R-:W-:Y:S01]  /*20d0*/  LEA.HI R3, R97, R97, RZ, 0x1 ;  /* 0x0000006161037211 */ /* 0x000fe200078f08ff */
[----:B-1----:R-:W-:Y:S01]  /*20e0*/  ULEA UR4, UR37, UR4, 0x18 ;  /* 0x0000000425047291 */ /* 0x002fe2000f8ec0ff */
[----:B------:R-:W-:Y:S01]  /*20f0*/  SHF.L.U32 R2, R15, 0x1f, RZ ;  /* 0x0000001f0f027819 */ /* 0x000fe200000006ff */
[----:B------:R-:W-:Y:S01]  /*2100*/  UISETP.GE.U32.AND UP0, UPT, UR15, 0x3f, UPT ;  /* 0x0000003f0f00788c */ /* 0x000fe2000bf06070 */
[----:B------:R-:W-:Y:S01]  /*2110*/  R2UR UR35, R16 ;  /* 0x00000000102372ca */ /* 0x000fe200000e0000 */
[----:B------:R-:W-:Y:S01]  /*2120*/  ULEA UR8, UR13, UR4, 0x3 ;  /* 0x000000040d087291 */ /* 0x000fe2000f8e18ff */
[----:B------:R-:W-:Y:S01]  /*2130*/  IMAD.SHL.U32 R3, R3, 0x40, RZ ;  /* 0x0000004003037824 */ /* 0x000fe200078e00ff */
[----:B------:R-:W-:Y:S01]  /*2140*/  R2UR UR11, R17 ;  /* 0x00000000110b72ca */ /* 0x000fe200000e0000 */
[----:B------:R-:W-:-:S03]  /*2150*/  UMOV UR23, URZ ;  /* 0x000000ff00177c82 */ /* 0x000fc60008000000 */
[----:B------:R-:W-:-:S03]  /*2160*/  LOP3.LUT R3, R3, 0xffffff80, RZ, 0xc0, !PT ;  /* 0xffffff8003037812 */ /* 0x000fc600078ec0ff */
[----:B------:R1:W2:Y:S01]  /*2170*/  SYNCS.PHASECHK.TRANS64.TRYWAIT P0, [UR8+0x240], R2 ;  /* 0x00024002ff0075a7 */ /* 0x0002a20008001108 */
[----:B------:R-:W-:Y:S02]  /*2180*/  R2UR UR9, R3 ;  /* 0x00000000030972ca */ /* 0x000fe400000e0000 */
[----:B------:R-:W-:-:S11]  /*2190*/  R2UR UR8, R98 ;  /* 0x00000000620872ca */ /* 0x000fd600000e0000 */
[----:B------:R-:W-:Y:S02]  /*21a0*/  ULOP3.LUT UR35, UR9, 0x40, UR35, 0xf8, !UPT ;  /* 0x0000004009237892 */ /* 0x000fe4000f8ef823 */
[----:B------:R-:W-:Y:S01]  /*21b0*/  ULEA UR11, UR8, UR11, 0x6 ;  /* 0x0000000b080b7291 */ /* 0x000fe2000f8e30ff */
[----:B------:R-:W-:Y:S11]  /*21c0*/  BRA.U !UP0, `(.L_x_26) ;  /* 0x0000000108c07547 */ /* 0x000ff6000b800000 */
[----:B------:R-:W-:Y:S01]  /*21d0*/  UMOV UR16, UR6 ;  /* 0x0000000600107c82 */ /* 0x000fe20008000000 */
[----:B------:R-:W-:Y:S01]  /*21e0*/  UMOV UR17, UR13 ;  /* 0x0000000d00117c82 */ /* 0x000fe20008000000 */
[----:B------:R-:W-:-:S05]  /*21f0*/  UMOV UR34, URZ ;  /* 0x000000ff00227c82 */ /* 0x000fca0008000000 */
.L_x_32:
[----:B------:R-:W-:Y:S01]  /*2200*/  ULEA UR33, UR17, UR4, 0x3 ;  /* 0x0000000411217291 */ /* 0x000fe2000f8e18ff */
[----:B------:R-:W-:Y:S01]  /*2210*/  @P5 MOV R3, 0x1800 ;  /* 0x0000180000035802 */ /* 0x000fe20000000f00 */
[----:B-12-4-:R-:W-:Y:S10]  /*2220*/  @P0 BRA `(.L_x_27) ;  /* 0x00000000000c0947 */ /* 0x016ff40003800000 */
[----:B------:R-:W-:-:S04]  /*2230*/  SHF.L.U32 R5, R15, 0x1f, RZ ;  /* 0x0000001f0f057819 */ /* 0x000fc800000006ff */
[----:B------:R-:W2:Y:S02]  /*2240*/  SYNCS.PHASECHK.TRANS64.TRYWAIT P0, [UR33+0x240], R5 ;  /* 0x00024005ff0075a7 */ /* 0x000ea40008001121 */
[----:B--2---:R-:W-:Y:S05]  /*2250*/  @!P0 BRA `(.L_x_28) ;  /* 0x0000007400208947 */ /* 0x004fea0003800000 */
.L_x_27:
[----:B------:R2:W-:Y:S01]  /*2260*/  @P5 SYNCS.ARRIVE.TRANS64 RZ, [UR33], R3 ;  /* 0x00000003ffff59a7 */ /* 0x0005e20008000021 */
[----:B------:R-:W-:Y:S02]  /*2270*/  ULOP3.LUT UR8, UR7, 0x2, URZ, 0xfc, !UPT ;  /* 0x0000000207087892 */ /* 0x000fe4000f8efcff */
[----:B------:R-:W-:Y:S02]  /*2280*/  UIADD3 UR16, UPT, UPT, UR16, 0x1, URZ ;  /* 0x0000000110107890 */ /* 0x000fe4000fffe0ff */
[----:B------:R-:W-:Y:S02]  /*2290*/  UISETP.NE.AND UP0, UPT, UR8, 0x2, UPT ;  /* 0x000000020800788c */ /* 0x000fe4000bf05270 */
[----:B------:R-:W-:-:S07]  /*22a0*/  UISETP.NE.AND UP2, UPT, UR16, 0x1, UPT ;  /* 0x000000011000788c */ /* 0x000fce000bf45270 */
[----:B------:R-:W-:Y:S05]  /*22b0*/  BRA.U UP0, `(.L_x_29) ;  /* 0x0000000100047547 */ /* 0x000fea000b800000 */
[----:B------:R-:W-:Y:S05]  /*22c0*/  BPT.TRAP 0x1 ;  /* 0x000000040000795c */ /* 0x000fea0000300000 */
.L_x_29:
[----:B------:R-:W-:Y:S04]  /*22d0*/  BSSY.RECONVERGENT B0, `(.L_x_30) ;  /* 0x0000003000007945 */ /* 0x000fe80003800200 */
[----:B------:R-:W-:Y:S05]  /*22e0*/  @!P4 BRA `(.L_x_31) ;  /* 0x000000000004c947 */ /* 0x000fea0003800000 */
[----:B------:R-:W-:Y:S05]  /*22f0*/  BPT.TRAP 0x1 ;  /* 0x000000040000795c */ /* 0x000fea0000300000 */
.L_x_31:
[----:B------:R-:W-:Y:S05]  /*2300*/  BSYNC.RECONVERGENT B0 ;  /* 0x0000000000007941 */ /* 0x000fea0003800200 */
.L_x_30:
[----:B------:R-:W-:Y:S02]  /*2310*/  UIADD3 UR13, UPT, UPT, UR17, 0x1, URZ ;  /* 0x00000001110d7890 */ /* 0x000fe4000fffe0ff */
[----:B------:R-:W-:Y:S02]  /*2320*/  ULEA UR32, UR17, UR4, 0xb ;  /* 0x0000000411207291 */ /* 0x000fe4000f8e58ff */
[----:B------:R-:W-:Y:S02]  /*2330*/  UISETP.NE.AND UP0, UPT, UR13, 0x48, UPT ;  /* 0x000000480d00788c */ /* 0x000fe4000bf05270 */
[----:B------:R-:W-:Y:S02]  /*2340*/  UIADD3 UR28, UP1, UPT, UR24, 0x80, URZ ;  /* 0x00000080181c7890 */ /* 0x000fe4000ff3e0ff */
[----:B------:R-:W-:Y:S02]  /*2350*/  USEL UR9, URZ, 0x1, UP0 ;  /* 0x00000001ff097887 */ /* 0x000fe40008000000 */
[----:B------:R-:W-:-:S02]  /*2360*/  USEL UR13, UR13, URZ, UP0 ;  /* 0x000000ff0d0d7287 */ /* 0x000fc40008000000 */
[----:B------:R-:W-:Y:S02]  /*2370*/  UIADD3 UR26, UP0, UPT, UR24, 0x180, URZ ;  /* 0x00000180181a7890 */ /* 0x000fe4000ff1e0ff */
[----:B------:R-:W-:Y:S01]  /*2380*/  ULEA UR8, UR13, UR4, 0x3 ;  /* 0x000000040d087291 */ /* 0x000fe2000f8e18ff */
[----:B------:R-:W-:Y:S01]  /*2390*/  LOP3.LUT R15, R15, UR9, RZ, 0x3c, !PT ;  /* 0x000000090f0f7c12 */ /* 0x000fe2000f8e3cff */
[----:B------:R-:W-:Y:S02]  /*23a0*/  ULOP3.LUT UR33, UR33, 0xfefffff8, URZ, 0xc0, !UPT ;  /* 0xfefffff821217892 */ /* 0x000fe4000f8ec0ff */
[----:B------:R-:W-:Y:S01]  /*23b0*/  UIADD3.X UR29, UPT, UPT, URZ, UR25, URZ, UP1, !UPT ;  /* 0x00000019ff1d7290 */ /* 0x000fe20008ffe4ff */
[----:B-1----:R-:W-:Y:S01]  /*23c0*/  SHF.L.U32 R2, R15, 0x1f, RZ ;  /* 0x0000001f0f027819 */ /* 0x002fe200000006ff */
[----:B------:R-:W-:Y:S02]  /*23d0*/  UIADD3 UR32, UPT, UPT, UR32, 0x2800, URZ ;  /* 0x0000280020207890 */ /* 0x000fe4000fffe0ff */
[----:B------:R-:W-:Y:S01]  /*23e0*/  UIADD3.X UR27, UPT, UPT, URZ, UR25, URZ, UP0, !UPT ;  /* 0x00000019ff1b7290 */ /* 0x000fe200087fe4ff */
[----:B------:R4:W1:Y:S01]  /*23f0*/  SYNCS.PHASECHK.TRANS64.TRYWAIT P0, [UR8+0x240], R2 ;  /* 0x00024002ff0075a7 */ /* 0x0008620008001108 */
[----:B------:R-:W-:Y:S01]  /*2400*/  ULEA UR8, UR17, UR4, 0xa ;  /* 0x0000000411087291 */ /* 0x000fe2000f8e50ff */
[----:B------:R-:W-:Y:S01]  /*2410*/  UMOV UR18, 0x0 ;  /* 0x0000000000127882 */ /* 0x000fe20000000000 */
[----:B------:R-:W-:-:S02]  /*2420*/  UMOV UR19, 0x10000000 ;  /* 0x1000000000137882 */ /* 0x000fc40000000000 */
[----:B------:R-:W-:Y:S01]  /*2430*/  UIADD3 UR8, UPT, UPT, UR8, 0x26800, URZ ;  /* 0x0002680008087890 */ /* 0x000fe2000fffe0ff */
[----:B------:R2:W-:Y:S01]  /*2440*/  UTMALDG.3D.2CTA [UR32], [UR28], desc[UR18] ;  /* 0x000012201c0075b4 */ /* 0x0005e20008211000 */
[----:B------:R-:W-:Y:S01]  /*2450*/  UMOV UR10, UR34 ;  /* 0x00000022000a7c82 */ /* 0x000fe20008000000 */
[----:B------:R-:W-:Y:S01]  /*2460*/  UMOV UR12, UR36 ;  /* 0x00000024000c7c82 */ /* 0x000fe20008000000 */
[----:B------:R-:W-:Y:S01]  /*2470*/  UMOV UR9, UR33 ;  /* 0x0000002100097c82 */ /* 0x000fe20008000000 */
[----:B------:R-:W-:Y:S01]  /*2480*/  UMOV UR23, UR5 ;  /* 0x0000000500177c82 */ /* 0x000fe20008000000 */
[----:B------:R-:W-:-:S03]  /*2490*/  UMOV UR17, UR13 ;  /* 0x0000000d00117c82 */ /* 0x000fc60008000000 */
[----:B------:R4:W-:Y:S01]  /*24a0*/  UTMALDG.3D.2CTA [UR8], [UR26], desc[UR18] ;  /* 0x000012081a0075b4 */ /* 0x0009e20008211000 */
[----:B--2---:R-:W-:Y:S01]  /*24b0*/  UIADD3 UR34, UPT, UPT, UR34, 0x20, URZ ;  /* 0x0000002022227890 */ /* 0x004fe2000fffe0ff */
[----:B------:R-:W-:Y:S11]  /*24c0*/  BRA.U UP2, `(.L_x_32) ;  /* 0xfffffffd024c7547 */ /* 0x000ff6000b83ffff */
.L_x_26:
[----:B----4-:R-:W-:Y:S01]  /*24d0*/  ULEA UR8, UR13, UR4, 0x3 ;  /* 0x000000040d087291 */ /* 0x010fe2000f8e18ff */
[----:B-1----:R-:W-:Y:S01]  /*24e0*/  SHF.L.U32 R2, R15, 0x1f, RZ ;  /* 0x0000001f0f027819 */ /* 0x002fe200000006ff */
[----:B------:R-:W-:Y:S01]  /*24f0*/  @!P1 SYNCS.ARRIVE.TRANS64.A1T0 RZ, [UR4+0x498], RZ ;  /* 0x000498ffffff99a7 */ /* 0x000fe20008100004 */
[----:B------:R-:W-:-:S06]  /*2500*/  UISETP.GT.AND UP0, UPT, UR22, UR21, UPT ;  /* 0x000000151600728c */ /* 0x000fcc000bf04270 */
[----:B--2---:R1:W2:Y:S03]  /*2510*/  SYNCS.PHASECHK.TRANS64.TRYWAIT P0, [UR8+0x240], R2 ;  /* 0x00024002ff0075a7 */ /* 0x0042a60008001108 */
[----:B------:R-:W-:Y:S05]  /*2520*/  BRA.U !UP0, `(.L_x_33) ;  /* 0x0000000108c07547 */ /* 0x000fea000b800000 */
[----:B------:R-:W-:Y:S01]  /*2530*/  UIADD3 UR26, UPT, UPT, UR14, UR23, URZ ;  /* 0x000000170e1a7290 */ /* 0x000fe2000fffe0ff */
[----:B------:R-:W-:-:S11]  /*2540*/  UMOV UR27, UR13 ;  /* 0x0000000d001b7c82 */ /* 0x000fd60008000000 */
.L_x_39:
[----:B------:R-:W-:Y:S01]  /*2550*/  ULEA UR17, UR27, UR4, 0x3 ;  /* 0x000000041b117291 */ /* 0x000fe2000f8e18ff */
[----:B--2---:R-:W-:Y:S01]  /*2560*/  @P5 MOV R3, 0x1800 ;  /* 0x0000180000035802 */ /* 0x004fe20000000f00 */
[----:B-12---:R-:W-:Y:S10]  /*2570*/  @P0 BRA `(.L_x_34) ;  /* 0x00000000000c0947 */ /* 0x006ff40003800000 */
[----:B------:R-:W-:-:S04]  /*2580*/  SHF.L.U32 R5, R15, 0x1f, RZ ;  /* 0x0000001f0f057819 */ /* 0x000fc800000006ff */
[----:B------:R-:W2:Y:S02]  /*2590*/  SYNCS.PHASECHK.TRANS64.TRYWAIT P0, [UR17+0x240], R5 ;  /* 0x00024005ff0075a7 */ /* 0x000ea40008001111 */
[----:B--2---:R-:W-:Y:S05]  /*25a0*/  @!P0 BRA `(.L_x_35) ;  /* 0x0000007000648947 */ /* 0x004fea0003800000 */
.L_x_34:
[----:B------:R2:W-:Y:S01]  /*25b0*/  @P5 SYNCS.ARRIVE.TRANS64 RZ, [UR17], R3 ;  /* 0x00000003ffff59a7 */ /* 0x0005e20008000011 */
[----:B------:R-:W-:-:S04]  /*25c0*/  ULOP3.LUT UR8, UR7, 0x2, URZ, 0xfc, !UPT ;  /* 0x0000000207087892 */ /* 0x000fc8000f8efcff */
[----:B------:R-:W-:-:S09]  /*25d0*/  UISETP.NE.AND UP0, UPT, UR8, 0x2, UPT ;  /* 0x000000020800788c */ /* 0x000fd2000bf05270 */
[----:B------:R-:W-:Y:S05]  /*25e0*/  BRA.U UP0, `(.L_x_36) ;  /* 0x0000000100047547 */ /* 0x000fea000b800000 */
[----:B------:R-:W-:Y:S05]  /*25f0*/  BPT.TRAP 0x1 ;  /* 0x000000040000795c */ /* 0x000fea0000300000 */
.L_x_36:
[----:B------:R-:W-:Y:S04]  /*2600*/  BSSY.RECONVERGENT B0, `(.L_x_37) ;  /* 0x0000003000007945 */ /* 0x000fe80003800200 */
[----:B------:R-:W-:Y:S05]  /*2610*/  @!P4 BRA `(.L_x_38) ;  /* 0x000000000004c947 */ /* 0x000fea0003800000 */
[----:B------:R-:W-:Y:S05]  /*2620*/  BPT.TRAP 0x1 ;  /* 0x000000040000795c */ /* 0x000fea0000300000 */
.L_x_38:
[----:B------:R-:W-:Y:S05]  /*2630*/  BSYNC.RECONVERGENT B0 ;  /* 0x0000000000007941 */ /* 0x000fea0003800200 */
.L_x_37:
        /* <DEDUP_REMOVED lines=9> */
[----:B------:R-:W-:Y:S02]  /*26d0*/  USHF.L.U32 UR18, UR23, 0x5, URZ ;  /* 0x0000000517127899 */ /* 0x000fe400080006ff */
[----:B------:R-:W-:Y:S01]  /*26e0*/  ULOP3.LUT UR17, UR17, 0xfefffff8, URZ, 0xc0, !UPT ;  /* 0xfefffff811117892 */ /* 0x000fe2000f8ec0ff */
[----:B-1----:R-:W-:Y:S01]  /*26f0*/  SHF.L.U32 R2, R15, 0x1f, RZ ;  /* 0x0000001f0f027819 */ /* 0x002fe200000006ff */
[----:B------:R-:W-:Y:S02]  /*2700*/  UIADD3 UR16, UPT, UPT, UR16, 0x2800, URZ ;  /* 0x0000280010107890 */ /* 0x000fe4000fffe0ff */
[----:B------:R-:W-:Y:S01]  /*2710*/  UIADD3.X UR33, UPT, UPT, URZ, UR25, URZ, UP1, !UPT ;  /* 0x00000019ff217290 */ /* 0x000fe20008ffe4ff */
[----:B------:R4:W1:Y:S01]  /*2720*/  SYNCS.PHASECHK.TRANS64.TRYWAIT P0, [UR8+0x240], R2 ;  /* 0x00024002ff0075a7 */ /* 0x0008620008001108 */
[----:B------:R-:W-:-:S02]  /*2730*/  ULEA UR8, UR27, UR4, 0xa ;  /* 0x000000041b087291 */ /* 0x000fc4000f8e50ff */
[----:B------:R-:W-:Y:S02]  /*2740*/  UIADD3.X UR31, UPT, UPT, URZ, UR25, URZ, UP0, !UPT ;  /* 0x00000019ff1f7290 */ /* 0x000fe400087fe4ff */
[----:B------:R-:W-:Y:S01]  /*2750*/  UIADD3 UR8, UPT, UPT, UR8, 0x26800, URZ ;  /* 0x0002680008087890 */ /* 0x000fe2000fffe0ff */
[----:B------:R-:W-:Y:S01]  /*2760*/  UMOV UR28, 0x0 ;  /* 0x00000000001c7882 */ /* 0x000fe20000000000 */
[----:B------:R-:W-:Y:S01]  /*2770*/  UMOV UR29, 0x10000000 ;  /* 0x10000000001d7882 */ /* 0x000fe20000000000 */
[----:B------:R-:W-:Y:S01]  /*2780*/  UMOV UR19, UR35 ;  /* 0x0000002300137c82 */ /* 0x000fe20008000000 */
[----:B------:R-:W-:Y:S01]  /*2790*/  UMOV UR20, UR36 ;  /* 0x0000002400147c82 */ /* 0x000fe20008000000 */
[----:B------:R-:W-:Y:S01]  /*27a0*/  UMOV UR12, UR36 ;  /* 0x00000024000c7c82 */ /* 0x000fe20008000000 */
[----:B------:R-:W-:Y:S01]  /*27b0*/  UMOV UR9, UR17 ;  /* 0x0000001100097c82 */ /* 0x000fe20008000000 */
[----:B------:R-:W-:Y:S01]  /*27c0*/  UMOV UR10, UR18 ;  /* 0x00000012000a7c82 */ /* 0x000fe20008000000 */
[----:B------:R4:W-:Y:S01]  /*27d0*/  UTMALDG.3D.2CTA [UR16], [UR32], desc[UR28] ;  /* 0x00001c10200075b4 */ /* 0x0009e20008211000 */
[----:B------:R-:W-:Y:S01]  /*27e0*/  UIADD3 UR23, UPT, UPT, UR23, 0x1, URZ ;  /* 0x0000000117177890 */ /* 0x000fe2000fffe0ff */
[----:B------:R-:W-:-:S03]  /*27f0*/  UMOV UR27, UR13 ;  /* 0x0000000d001b7c82 */ /* 0x000fc60008000000 */
[----:B------:R-:W-:Y:S01]  /*2800*/  UISETP.NE.AND UP0, UPT, UR23, UR26, UPT ;  /* 0x0000001a1700728c */ /* 0x000fe2000bf05270 */
[----:B------:R4:W-:Y:S08]  /*2810*/  UTMALDG.3D.2CTA [UR8], [UR30], desc[UR28] ;  /* 0x00001c081e0075b4 */ /* 0x0009f00008211000 */
[----:B----4-:R-:W-:Y:S05]  /*2820*/  BRA.U UP0, `(.L_x_39) ;  /* 0xfffffffd00487547 */ /* 0x010fea000b83ffff */
.L_x_33:
[C---:B-1----:R-:W-:Y:S01]  /*2830*/  LEA R2, R14.reuse, UR4, 0x3 ;  /* 0x000000040e027c11 */ /* 0x042fe2000f8e18ff */
[----:B------:R-:W-:Y:S01]  /*2840*/  NOP ;  /* 0x0000000000007918 */ /* 0x000fe20000000000 */
[----:B--2---:R-:W-:Y:S02]  /*2850*/  SHF.L.U32 R3, R13, 0x1f, RZ ;  /* 0x0000001f0d037819 */ /* 0x004fe400000006ff */
[----:B------:R-:W-:Y:S02]  /*2860*/  LEA R4, R14, UR4, 0x4 ;  /* 0x000000040e047c11 */ /* 0x000fe4000f8e20ff */
[----:B------:R-:W1:Y:S02]  /*2870*/  SYNCS.PHASECHK.TRANS64.TRYWAIT P0, [R2+URZ+0x4a0], R3 ;  /* 0x0004a003020075a7 */ /* 0x000e6400080011ff */
[----:B-1----:R-:W-:Y:S05]  /*2880*/  @!P0 BRA `(.L_x_40) ;  /* 0x0000006c00c48947 */ /* 0x002fea0003800000 */
.L_x_185:
[----:B------:R-:W2:Y:S01]  /*2890*/  LDS.128 R4, [R4+0x530] ;  /* 0x0005300004047984 */ /* 0x000ea20000000c00 */
[----:B------:R-:W-:Y:S01]  /*28a0*/  ISETP.GE.AND P0, PT, R40, 0x1, PT ;  /* 0x000000012800780c */ /* 0x000fe20003f06270 */
[----:B-1----:R-:W-:Y:S01]  /*28b0*/  VIADD R2, R2, 0x4b0 ;  /* 0x000004b002027836 */ /* 0x002fe20000000000 */
[----:B------:R-:W-:Y:S01]  /*28c0*/  @!PT LDS RZ, [RZ] ;  /* 0x00000000fffff984 */ /* 0x000fe20000000800 */
[----:B------:R-:W-:Y:S01]  /*28d0*/  @!PT LDS RZ, [RZ] ;  /* 0x00000000fffff984 */ /* 0x000fe20000000800 */
[----:B------:R-:W-:Y:S01]  /*28e0*/  @!PT LDS RZ, [RZ] ;  /* 0x00000000fffff984 */ /* 0x000fe20000000800 */
[----:B------:R-:W-:Y:S01]  /*28f0*/  @!PT LDS RZ, [RZ] ;  /* 0x00000000fffff984 */ /* 0x000fe20000000800 */
[----:B------:R1:W-:Y:S06]  /*2900*/  MEMBAR.ALL.CTA ;  /* 0x0000000000007992 */ /* 0x0003ec0000008000 */
[----:B-1----:R-:W1:Y:S01]  /*2910*/  FENCE.VIEW.ASYNC.S ;  /* 0x00000000000073c6 */ /* 0x002e620000000000 */
[----:B------:R-:W-:-:S04]  /*2920*/  PRMT R2, RZ, 0x654, R2 ;  /* 0x00000654ff027816 */ /* 0x000fc80000000002 */
[----:B-1----:R1:W-:Y:S01]  /*2930*/  SYNCS.ARRIVE.TRANS64.RED.A1T0 RZ, [R2+URZ], RZ ;  /* 0x000000ff02ff79a7 */ /* 0x0023e200081004ff */
[----:B--2---:R-:W-:-:S13]  /*2940*/  LOP3.LUT P2, RZ, R6, 0x1, RZ, 0xc0, !PT ;  /* 0x0000000106ff7812 */ /* 0x004fda000784c0ff */
[----:B------:R-:W-:Y:S01]  /*2950*/  @P2 SHF.R.U32.HI R3, RZ, 0x10, R5 ;  /* 0x00000010ff032819 */ /* 0x000fe20000011605 */
[----:B------:R-:W-:Y:S01]  /*2960*/  VOTEU.ANY UP0, P2 ;  /* 0x0000000000ff7886 */ /* 0x000fe20001000100 */
[----:B------:R-:W-:Y:S02]  /*2970*/  @P2 MOV R11, R4 ;  /* 0x00000004000b2202 */ /* 0x000fe40000000f00 */
[----:B------:R-:W-:Y:S02]  /*2980*/  @P2 R2UR.BROADCAST UR8, R3 ;  /* 0x00000000030822ca */ /* 0x000fe400008e0000 */
[----:B------:R-:W-:-:S11]  /*2990*/  @P2 LOP3.LUT R8, R5, 0xffff, RZ, 0xc0, !PT ;  /* 0x0000ffff05082812 */ /* 0x000fd600078ec0ff */
[----:B------:R-:W-:Y:S01]  /*29a0*/  @UP0 UMOV UR36, UR8 ;  /* 0x0000000800240c82 */ /* 0x000fe20008000000 */
[----:B-1----:R-:W-:Y:S05]  /*29b0*/  @!P0 BRA `(.L_x_41) ;  /* 0x0000000000b88947 */ /* 0x002fea0003800000 */
[----:B------:R-:W3:Y:S01]  /*29c0*/  LDC.64 R4, c[0x0][0xb18] ;  /* 0x0002c600ff047b82 */ /* 0x000ee20000000a00 */
[----:B------:R-:W-:-:S07]  /*29d0*/  ISETP.NE.AND P3, PT, R40, 0x1, PT ;  /* 0x000000012800780c */ /* 0x000fce0003f65270 */
[----:B------:R-:W1:Y:S08]  /*29e0*/  LDC.64 R6, c[0x0][0xb10] ;  /* 0x0002c400ff067b82 */ /* 0x000e700000000a00 */
[----:B------:R-:W2:Y:S08]  /*29f0*/  LDC R18, c[0x0][0xb20] ;  /* 0x0002c800ff127b82 */ /* 0x000eb00000000800 */
[----:B------:R-:W4:Y:S01]  /*2a00*/  LDC R20, c[0x0][0xb0c] ;  /* 0x0002c300ff147b82 */ /* 0x000f220000000800 */
[----:B---3--:R-:W-:Y:S01]  /*2a10*/  IMAD.HI.U32 R19, R0, R5, RZ ;  /* 0x0000000500137227 */ /* 0x008fe200078e00ff */
[----:B------:R-:W-:-:S03]  /*2a20*/  ISETP.NE.AND P0, PT, R4, 0x1, PT ;  /* 0x000000010400780c */ /* 0x000fc60003f05270 */
[----:B------:R-:W-:-:S03]  /*2a30*/  IMAD.HI.U32 R5, R8, R5, RZ ;  /* 0x0000000508057227 */ /* 0x000fc600078e00ff */
[----:B------:R-:W3:Y:S01]  /*2a40*/  LDC.64 R2, c[0x0][0xb28] ;  /* 0x0002ca00ff027b82 */ /* 0x000ee20000000a00 */
[----:B-1----:R-:W-:-:S04]  /*2a50*/  IMAD.HI.U32 R22, R9, R6, RZ ;  /* 0x0000000609167227 */ /* 0x002fc800078e00ff */
[----:B------:R-:W-:Y:S01]  /*2a60*/  IMAD.HI.U32 R24, R11, R6, RZ ;  /* 0x000000060b187227 */ /* 0x000fe200078e00ff */
[----:B------:R-:W-:Y:S02]  /*2a70*/  SHF.R.U32.HI R22, RZ, R7, R22 ;  /* 0x00000007ff167219 */ /* 0x000fe40000011616 */
[-C--:B--2---:R-:W-:Y:S02]  /*2a80*/  SHF.R.U32.HI R19, RZ, R18.reuse, R19 ;  /* 0x00000012ff137219 */ /* 0x084fe40000011613 */
[----:B------:R-:W-:Y:S02]  /*2a90*/  SHF.R.U32.HI R5, RZ, R18, R5 ;  /* 0x00000012ff057219 */ /* 0x000fe40000011605 */
[----:B------:R-:W-:Y:S02]  /*2aa0*/  SEL R19, R0, R19, !P0 ;  /* 0x0000001300137207 */ /* 0x000fe40004000000 */
[----:B------:R-:W-:Y:S02]  /*2ab0*/  SHF.R.U32.HI R24, RZ, R7, R24 ;  /* 0x00000007ff187219 */ /* 0x000fe40000011618 */
[----:B----4-:R-:W-:-:S02]  /*2ac0*/  ISETP.NE.AND P1, PT, R20, 0x1, PT ;  /* 0x000000011400780c */ /* 0x010fc40003f25270 */
[----:B------:R-:W-:Y:S02]  /*2ad0*/  SEL R5, R8, R5, !P0 ;  /* 0x0000000508057207 */ /* 0x000fe40004000000 */
[----:B------:R-:W-:Y:S02]  /*2ae0*/  SEL R21, R9, R22, !P1 ;  /* 0x0000001609157207 */ /* 0x000fe40004800000 */
[----:B------:R-:W-:Y:S01]  /*2af0*/  SEL R7, R11, R24, !P1 ;  /* 0x000000180b077207 */ /* 0x000fe20004800000 */
[----:B---3--:R-:W-:-:S04]  /*2b00*/  IMAD.HI.U32 R22, R19, R2, RZ ;  /* 0x0000000213167227 */ /* 0x008fc800078e00ff */
[----:B------:R-:W-:Y:S01]  /*2b10*/  IMAD.HI.U32 R6, R21, R2, RZ ;  /* 0x0000000215067227 */ /* 0x000fe200078e00ff */
[----:B------:R-:W-:-:S04]  /*2b20*/  @P3 SHF.R.U32.HI R19, RZ, R3, R22 ;  /* 0x00000003ff133219 */ /* 0x000fc80000011616 */
[----:B------:R-:W-:Y:S01]  /*2b30*/  @P3 SHF.R.U32.HI R21, RZ, R3, R6 ;  /* 0x00000003ff153219 */ /* 0x000fe20000011606 */
[----:B------:R-:W-:-:S04]  /*2b40*/  IMAD R19, R40, R19, RZ ;  /* 0x0000001328137224 */ /* 0x000fc800078e02ff */
[----:B------:R-:W-:Y:S01]  /*2b50*/  IMAD R6, R40, R21, RZ ;  /* 0x0000001528067224 */ /* 0x000fe200078e02ff */
[C---:B------:R-:W-:Y:S02]  /*2b60*/  ISETP.GE.AND P0, PT, R5.reuse, R19, PT ;  /* 0x000000130500720c */ /* 0x040fe40003f06270 */
[----:B------:R-:W-:Y:S02]  /*2b70*/  IADD3 R19, PT, PT, -R5, RZ, RZ ;  /* 0x000000ff05137210 */ /* 0x000fe40007ffe1ff */
[----:B------:R-:W-:Y:S01]  /*2b80*/  ISETP.GE.OR P0, PT, R7, R6, P0 ;  /* 0x000000060700720c */ /* 0x000fe20000706670 */
[----:B------:R-:W-:-:S04]  /*2b90*/  IMAD.HI.U32 R6, R5, R2, RZ ;  /* 0x0000000205067227 */ /* 0x000fc800078e00ff */
[----:B------:R-:W-:Y:S01]  /*2ba0*/  IMAD R8, R4, R19, R8 ;  /* 0x0000001304087224 */ /* 0x000fe200078e0208 */
[----:B------:R-:W-:-:S04]  /*2bb0*/  SHF.R.U32.HI R6, RZ, R3, R6 ;  /* 0x00000003ff067219 */ /* 0x000fc80000011606 */
[----:B------:R-:W-:-:S03]  /*2bc0*/  SEL R6, R5, R6, !P3 ;  /* 0x0000000605067207 */ /* 0x000fc60005800000 */
[----:B------:R-:W-:-:S04]  /*2bd0*/  @!P0 IMAD.HI.U32 R18, R7, R2, RZ ;  /* 0x0000000207128227 */ /* 0x000fc800078e00ff */
[----:B------:R-:W-:Y:S01]  /*2be0*/  IMAD.MOV R2, RZ, RZ, -R6 ;  /* 0x000000ffff027224 */ /* 0x000fe200078e0a06 */
[----:B------:R-:W-:-:S03]  /*2bf0*/  @!P0 SHF.R.U32.HI R18, RZ, R3, R18 ;  /* 0x00000003ff128219 */ /* 0x000fc60000011612 */
[----:B------:R-:W-:Y:S01]  /*2c00*/  IMAD R2, R40, R2, R5 ;  /* 0x0000000228027224 */ /* 0x000fe200078e0205 */
        /* <DEDUP_REMOVED lines=9> */
.L_x_41:
[----:B------:R-:W1:Y:S02]  /*2ca0*/  LDCU UR8, c[0x0][0xb30] ;  /* 0x00016600ff0877ac */ /* 0x000e640008000800 */
[----:B-1----:R-:W-:-:S09]  /*2cb0*/  UISETP.NE.AND UP0, UPT, UR8, 0x1, UPT ;  /* 0x000000010800788c */ /* 0x002fd2000bf05270 */
[----:B------:R-:W-:Y:S05]  /*2cc0*/  BRA.U UP0, `(.L_x_42) ;  /* 0x0000000100407547 */ /* 0x000fea000b800000 */
[----:B------:R-:W1:Y:S08]  /*2cd0*/  LDC.64 R4, c[0x0][0xb10] ;  /* 0x0002c400ff047b82 */ /* 0x000e700000000a00 */
[----:B------:R-:W2:Y:S08]  /*2ce0*/  LDC.64 R2, c[0x0][0xb18] ;  /* 0x0002c600ff027b82 */ /* 0x000eb00000000a00 */
[----:B------:R-:W4:Y:S08]  /*2cf0*/  LDC R6, c[0x0][0xb20] ;  /* 0x0002c800ff067b82 */ /* 0x000f300000000800 */
[----:B------:R-:W3:Y:S01]  /*2d00*/  LDC R18, c[0x0][0xb0c] ;  /* 0x0002c300ff127b82 */ /* 0x000ee20000000800 */
[----:B-1----:R-:W-:-:S05]  /*2d10*/  IMAD.HI.U32 R4, R11, R4, RZ ;  /* 0x000000040b047227 */ /* 0x002fca00078e00ff */
[----:B------:R-:W-:Y:S01]  /*2d20*/  SHF.R.U32.HI R4, RZ, R5, R4 ;  /* 0x00000005ff047219 */ /* 0x000fe20000011604 */
[----:B--2---:R-:W-:Y:S01]  /*2d30*/  IMAD.HI.U32 R3, R8, R3, RZ ;  /* 0x0000000308037227 */ /* 0x004fe200078e00ff */
[----:B------:R-:W-:-:S04]  /*2d40*/  ISETP.NE.AND P0, PT, R2, 0x1, PT ;  /* 0x000000010200780c */ /* 0x000fc80003f05270 */
[----:B----4-:R-:W-:-:S04]  /*2d50*/  SHF.R.U32.HI R3, RZ, R6, R3 ;  /* 0x00000006ff037219 */ /* 0x010fc80000011603 */
[----:B------:R-:W-:Y:S02]  /*2d60*/  SEL R3, R8, R3, !P0 ;  /* 0x0000000308037207 */ /* 0x000fe40004000000 */
[----:B---3--:R-:W-:-:S04]  /*2d70*/  ISETP.NE.AND P1, PT, R18, 0x1, PT ;  /* 0x000000011200780c */ /* 0x008fc80003f25270 */
[----:B------:R-:W-:-:S05]  /*2d80*/  SEL R4, R11, R4, !P1 ;  /* 0x000000040b047207 */ /* 0x000fca0004800000 */
[----:B------:R-:W-:Y:S02]  /*2d90*/  IMAD.IADD R5, R3, 0x1, -R4 ;  /* 0x0000000103057824 */ /* 0x000fe400078e0a04 */
[----:B------:R-:W-:Y:S02]  /*2da0*/  IMAD.IADD R3, R4, 0x1, -R3 ;  /* 0x0000000104037824 */ /* 0x000fe400078e0a03 */
[----:B------:R-:W-:Y:S02]  /*2db0*/  IMAD R11, R5, R18, R11 ;  /* 0x00000012050b7224 */ /* 0x000fe400078e020b */
[----:B------:R-:W-:-:S07]  /*2dc0*/  IMAD R8, R3, R2, R8 ;  /* 0x0000000203087224 */ /* 0x000fce00078e0208 */
.L_x_42:
[----:B------:R-:W-:Y:S01]  /*2dd0*/  VIADD R14, R14, 0x1 ;  /* 0x000000010e0e7836 */ /* 0x000fe20000000000 */
[----:B------:R-:W-:Y:S01]  /*2de0*/  PLOP3.LUT P1, PT, PT, PT, PT, 0x80, 0x8 ;  /* 0x000000000008781c */ /* 0x000fe20003f2f070 */
[----:B------:R-:W-:Y:S02]  /*2df0*/  IMAD.IADD R97, R11, 0x1, R96 ;  /* 0x000000010b617824 */ /* 0x000fe400078e0260 */
[----:B------:R-:W-:Y:S01]  /*2e00*/  IMAD.IADD R98, R8, 0x1, R81 ;  /* 0x0000000108627824 */ /* 0x000fe200078e0251 */
[----:B------:R-:W-:-:S04]  /*2e10*/  ISETP.NE.AND P0, PT, R14, 0x2, PT ;  /* 0x000000020e00780c */ /* 0x000fc80003f05270 */
[----:B------:R-:W-:Y:S02]  /*2e20*/  SEL R2, RZ, 0x1, P0 ;  /* 0x00000001ff027807 */ /* 0x000fe40000000000 */
[----:B------:R-:W-:Y:S02]  /*2e30*/  SEL R14, R14, RZ, P0 ;  /* 0x000000ff0e0e7207 */ /* 0x000fe40000000000 */
[----:B------:R-:W-:Y:S01]  /*2e40*/  LOP3.LUT R13, R13, R2, RZ, 0x3c, !PT ;  /* 0x000000020d0d7212 */ /* 0x000fe200078e3cff */
[----:B------:R-:W-:Y:S06]  /*2e50*/  @P2 BRA `(.L_x_43) ;  /* 0xfffffff000582947 */ /* 0x000fec000383ffff */
[----:B------:R-:W-:Y:S01]  /*2e60*/  UIADD3 UR4, UPT, UPT, UR4, 0x240, URZ ;  /* 0x0000024004047890 */ /* 0x000fe2000fffe0ff */
[----:B------:R-:W-:-:S03]  /*2e70*/  SHF.L.U32 R3, R15, 0x1f, RZ ;  /* 0x0000001f0f037819 */ /* 0x000fc600000006ff */
[----:B------:R-:W-:-:S09]  /*2e80*/  ULEA UR5, UR13, UR4, 0x3 ;  /* 0x000000040d057291 */ /* 0x000fd2000f8e18ff */
[----:B------:R-:W1:Y:S02]  /*2e90*/  SYNCS.PHASECHK.TRANS64.TRYWAIT P0, [UR5], R3 ;  /* 0x00000003ff0075a7 */ /* 0x000e640008001105 */
[----:B-1----:R-:W-:Y:S05]  /*2ea0*/  @!P0 BRA `(.L_x_44) ;  /* 0x0000006800508947 */ /* 0x002fea0003800000 */
.L_x_187:
[----:B------:R-:W-:-:S04]  /*2eb0*/  UIADD3 UR6, UPT, UPT, UR13, 0x1, URZ ;  /* 0x000000010d067890 */ /* 0x000fc8000fffe0ff */
[----:B------:R-:W-:-:S04]  /*2ec0*/  UISETP.NE.AND UP0, UPT, UR6, 0x48, UPT ;  /* 0x000000480600788c */ /* 0x000fc8000bf05270 */
[----:B------:R-:W-:Y:S02]  /*2ed0*/  USEL UR7, URZ, 0x1, UP0 ;  /* 0x00000001ff077887 */ /* 0x000fe40008000000 */
[----:B------:R-:W-:-:S04]  /*2ee0*/  USEL UR6, UR6, URZ, UP0 ;  /* 0x000000ff06067287 */ /* 0x000fc80008000000 */
[----:B------:R-:W-:Y:S01]  /*2ef0*/  ULEA UR5, UR6, UR4, 0x3 ;  /* 0x0000000406057291 */ /* 0x000fe2000f8e18ff */
[----:B------:R-:W-:-:S04]  /*2f00*/  LOP3.LUT R2, R15, UR7, RZ, 0x3c, !PT ;  /* 0x000000070f027c12 */ /* 0x000fc8000f8e3cff */
[----:B-1----:R-:W-:-:S04]  /*2f10*/  SHF.L.U32 R3, R2, 0x1f, RZ ;  /* 0x0000001f02037819 */ /* 0x002fc800000006ff */
[----:B------:R-:W1:Y:S02]  /*2f20*/  SYNCS.PHASECHK.TRANS64.TRYWAIT P0, [UR5], R3 ;  /* 0x00000003ff0075a7 */ /* 0x000e640008001105 */
[----:B-1----:R-:W-:Y:S05]  /*2f30*/  @!P0 BRA `(.L_x_45) ;  /* 0x0000006800448947 */ /* 0x002fea0003800000 */
.L_x_189:
        /* <DEDUP_REMOVED lines=9> */
.L_x_191:
        /* <DEDUP_REMOVED lines=9> */
.L_x_193:
        /* <DEDUP_REMOVED lines=9> */
.L_x_195:
        /* <DEDUP_REMOVED lines=9> */
.L_x_197:
        /* <DEDUP_REMOVED lines=9> */
.L_x_199:
        /* <DEDUP_REMOVED lines=9> */
.L_x_201:
        /* <DEDUP_REMOVED lines=9> */
.L_x_203:
        /* <DEDUP_REMOVED lines=9> */
.L_x_205:
        /* <DEDUP_REMOVED lines=9> */
.L_x_207:
        /* <DEDUP_REMOVED lines=9> */
.L_x_209:
        /* <DEDUP_REMOVED lines=9> */
.L_x_211:
        /* <DEDUP_REMOVED lines=9> */
.L_x_213:
        /* <DEDUP_REMOVED lines=9> */
.L_x_215:
        /* <DEDUP_REMOVED lines=9> */
.L_x_217:
        /* <DEDUP_REMOVED lines=9> */
.L_x_219:
        /* <DEDUP_REMOVED lines=9> */
.L_x_221:
        /* <DEDUP_REMOVED lines=9> */
.L_x_223:
        /* <DEDUP_REMOVED lines=9> */
.L_x_225:
        /* <DEDUP_REMOVED lines=9> */
.L_x_227:
        /* <DEDUP_REMOVED lines=9> */
.L_x_229:
        /* <DEDUP_REMOVED lines=9> */
.L_x_231:
        /* <DEDUP_REMOVED lines=9> */
.L_x_233:
        /* <DEDUP_REMOVED lines=9> */
.L_x_235:
        /* <DEDUP_REMOVED lines=9> */
.L_x_237:
        /* <DEDUP_REMOVED lines=9> */
.L_x_239:
        /* <DEDUP_REMOVED lines=9> */
.L_x_241:
        /* <DEDUP_REMOVED lines=9> */
.L_x_243:
        /* <DEDUP_REMOVED lines=9> */
.L_x_245:
        /* <DEDUP_REMOVED lines=9> */
.L_x_247:
        /* <DEDUP_REMOVED lines=9> */
.L_x_249:
        /* <DEDUP_REMOVED lines=9> */
.L_x_251:
        /* <DEDUP_REMOVED lines=9> */
.L_x_253:
        /* <DEDUP_REMOVED lines=9> */
.L_x_255:
        /* <DEDUP_REMOVED lines=9> */
.L_x_257:
        /* <DEDUP_REMOVED lines=9> */
.L_x_259:
        /* <DEDUP_REMOVED lines=9> */
.L_x_261:
        /* <DEDUP_REMOVED lines=9> */
.L_x_263:
        /* <DEDUP_REMOVED lines=9> */
.L_x_265:
        /* <DEDUP_REMOVED lines=9> */
.L_x_267:
        /* <DEDUP_REMOVED lines=9> */
.L_x_269:
        /* <DEDUP_REMOVED lines=9> */
.L_x_271:
        /* <DEDUP_REMOVED lines=9> */
.L_x_273:
        /* <DEDUP_REMOVED lines=9> */
.L_x_275:
        /* <DEDUP_REMOVED lines=9> */
.L_x_277:
        /* <DEDUP_REMOVED lines=9> */
.L_x_279:
        /* <DEDUP_REMOVED lines=9> */
.L_x_281:
        /* <DEDUP_REMOVED lines=9> */
.L_x_283:
        /* <DEDUP_REMOVED lines=9> */
.L_x_285:
        /* <DEDUP_REMOVED lines=9> */
.L_x_287:
        /* <DEDUP_REMOVED lines=9> */
.L_x_289:
        /* <DEDUP_REMOVED lines=9> */
.L_x_291:
        /* <DEDUP_REMOVED lines=9> */
.L_x_293:
        /* <DEDUP_REMOVED lines=9> */
.L_x_295:
        /* <DEDUP_REMOVED lines=9> */
.L_x_297:
        /* <DEDUP_REMOVED lines=9> */
.L_x_299:
        /* <DEDUP_REMOVED lines=9> */
.L_x_301:
        /* <DEDUP_REMOVED lines=9> */
.L_x_303:
        /* <DEDUP_REMOVED lines=9> */
.L_x_305:
        /* <DEDUP_REMOVED lines=9> */
.L_x_307:
        /* <DEDUP_REMOVED lines=9> */
.L_x_309:
        /* <DEDUP_REMOVED lines=9> */
.L_x_311:
        /* <DEDUP_REMOVED lines=9> */
.L_x_313:
        /* <DEDUP_REMOVED lines=9> */
.L_x_315:
        /* <DEDUP_REMOVED lines=9> */
.L_x_317:
        /* <DEDUP_REMOVED lines=9> */
.L_x_319:
        /* <DEDUP_REMOVED lines=9> */
.L_x_321:
        /* <DEDUP_REMOVED lines=9> */
.L_x_323:
        /* <DEDUP_REMOVED lines=9> */
.L_x_325:
        /* <DEDUP_REMOVED lines=9> */
.L_x_327:
[----:B------:R-:W-:-:S04]  /*5610*/  UIADD3 UR6, UPT, UPT, UR6, 0x1, URZ ;  /* 0x0000000106067890 */ /* 0x000fc8000fffe0ff */
[----:B------:R-:W-:-:S04]  /*5620*/  UISETP.NE.AND UP0, UPT, UR6, 0x48, UPT ;  /* 0x000000480600788c */ /* 0x000fc8000bf05270 */
[----:B------:R-:W-:Y:S02]  /*5630*/  USEL UR5, URZ, 0x1, UP0 ;  /* 0x00000001ff057887 */ /* 0x000fe40008000000 */
[----:B------:R-:W-:-:S04]  /*5640*/  USEL UR6, UR6, URZ, UP0 ;  /* 0x000000ff06067287 */ /* 0x000fc80008000000 */
[----:B------:R-:W-:Y:S01]  /*5650*/  ULEA UR6, UR6, UR4, 0x3 ;  /* 0x0000000406067291 */ /* 0x000fe2000f8e18ff */
[----:B-1----:R-:W-:-:S04]  /*5660*/  LOP3.LUT R3, R2, UR5, RZ, 0x3c, !PT ;  /* 0x0000000502037c12 */ /* 0x002fc8000f8e3cff */
[----:B------:R-:W-:Y:S01]  /*5670*/  SHF.L.U32 R3, R3, 0x1f, RZ ;  /* 0x0000001f03037819 */ /* 0x000fe200000006ff */
[----:B---3--:R-:W-:-:S07]  /*5680*/  IMAD.U32 R0, RZ, RZ, UR6 ;  /* 0x00000006ff007e24 */ /* 0x008fce000f8e00ff */
.L_x_115:
[----:B-1----:R1:W2:Y:S02]  /*5690*/  SYNCS.PHASECHK.TRANS64.TRYWAIT P0, [R0+URZ], R3 ;  /* 0x00000003000075a7 */ /* 0x0022a400080011ff */
[----:B--2---:R-:W-:Y:S05]  /*56a0*/  @!P0 NANOSLEEP.SYNCS 0x989680 ;  /* 0x009896800000895d */ /* 0x004fea0003900000 */
[----:B------:R-:W2:Y:S02]  /*56b0*/  @!P0 SYNCS.PHASECHK.TRANS64 P0, [R0+URZ], R3 ;  /* 0x00000003000085a7 */ /* 0x000ea400080010ff */
[----:B--2---:R-:W-:Y:S05]  /*56c0*/  @P0 EXIT ;  /* 0x000000000000094d */ /* 0x004fea0003800000 */
[----:B------:R-:W-:Y:S05]  /*56d0*/  BRA `(.L_x_115) ;  /* 0xfffffffc00ec7947 */ /* 0x000fea000383ffff */
.L_x_23:
[----:B------:R-:W-:-:S04]  /*56e0*/  UISETP.NE.AND UP1, UPT, UR37, URZ, UPT ;  /* 0x000000ff2500728c */ /* 0x000fc8000bf25270 */
[----:B------:R-:W-:-:S09]  /*56f0*/  UISETP.NE.OR UP1, UPT, UR10, 0x1, UP1 ;  /* 0x000000010a00788c */ /* 0x000fd20008f25670 */
[----:B------:R-:W-:Y:S05]  /*5700*/  BRA.U UP1, `(.L_x_116) ;  /* 0x00000005014c7547 */ /* 0x000fea000b800000 */
[----:B------:R-:W-:Y:S01]  /*5710*/  HFMA2 R11, -RZ, RZ, 0, 0 ;  /* 0x00000000ff0b7431 */ /* 0x000fe200000001ff */
[----:B------:R-:W-:Y:S01]  /*5720*/  ISETP.GE.U32.AND P2, PT, R10, 0x2, PT ;  /* 0x000000020a00780c */ /* 0x000fe20003f46070 */
[----:B------:R-:W-:Y:S01]  /*5730*/  IMAD.MOV.U32 R12, RZ, RZ, 0x1 ;  /* 0x00000001ff0c7424 */ /* 0x000fe200078e00ff */
[----:B------:R-:W-:Y:S01]  /*5740*/  CS2R R8, SRZ ;  /* 0x0000000000087805 */ /* 0x000fe2000001ff00 */
[----:B------:R-:W-:Y:S01]  /*5750*/  IMAD.MOV.U32 R3, RZ, RZ, RZ ;  /* 0x000000ffff037224 */ /* 0x000fe200078e00ff */
[----:B------:R-:W-:Y:S01]  /*5760*/  UMOV UR4, 0x400 ;  /* 0x0000040000047882 */ /* 0x000fe20000000000 */
[----:B------:R-:W-:Y:S01]  /*5770*/  UMOV UR6, URZ ;  /* 0x000000ff00067c82 */ /* 0x000fe20008000000 */
[----:B------:R-:W-:-:S12]  /*5780*/  ULEA UR37, UR37, UR4, 0x18 ;  /* 0x0000000425257291 */ /* 0x000fd8000f8ec0ff */
.L_x_120:
[----:B------:R-:W-:Y:S02]  /*5790*/  LEA R0, R3, UR37, 0x3 ;  /* 0x0000002503007c11 */ /* 0x000fe4000f8e18ff */
[----:B------:R-:W-:-:S03]  /*57a0*/  SHF.L.U32 R5, R8, 0x1f, RZ ;  /* 0x0000001f08057819 */ /* 0x000fc600000006ff */
[----:B------:R-:W-:Y:S01]  /*57b0*/  VIADD R4, R0, 0x510 ;  /* 0x0000051000047836 */ /* 0x000fe20000000000 */
[----:B------:R-:W1:Y:S02]  /*57c0*/  SYNCS.PHASECHK.TRANS64.TRYWAIT P0, [R0+URZ+0x500], R5 ;  /* 0x00050005000075a7 */ /* 0x000e6400080011ff */
[----:B-1----:R-:W-:Y:S05]  /*57d0*/  @!P0 BRA `(.L_x_117) ;  /* 0x0000005800ac8947 */ /* 0x002fea0003800000 */
.L_x_328:
[----:B------:R-:W-:Y:S01]  /*57e0*/  ULEA UR5, UR6, UR37, 0x3 ;  /* 0x0000002506057291 */ /* 0x000fe2000f8e18ff */
[----:B------:R-:W-:Y:S01]  /*57f0*/  PRMT R4, RZ, 0x654, R4 ;  /* 0x00000654ff047816 */ /* 0x000fe20000000004 */
[----:B-1----:R-:W-:Y:S01]  /*5800*/  @!P2 IMAD.MOV.U32 R5, RZ, RZ, 0x10 ;  /* 0x00000010ff05a424 */ /* 0x002fe200078e00ff */
[----:B------:R-:W-:Y:S01]  /*5810*/  SHF.L.U32 R7, R12, 0x1f, RZ ;  /* 0x0000001f0c077819 */ /* 0x000fe200000006ff */
[----:B------:R-:W-:Y:S01]  /*5820*/  UIADD3 UR4, UPT, UPT, UR5, 0x4a0, URZ ;  /* 0x000004a005047890 */ /* 0x000fe2000fffe0ff */
[----:B------:R1:W-:Y:S05]  /*5830*/  SYNCS.ARRIVE.TRANS64.RED.A1T0 RZ, [R4+URZ], RZ ;  /* 0x000000ff04ff79a7 */ /* 0x0003ea00081004ff */
[----:B------:R-:W-:Y:S01]  /*5840*/  IMAD.U32 R13, RZ, RZ, UR4 ;  /* 0x00000004ff0d7e24 */ /* 0x000fe2000f8e00ff */
[----:B------:R-:W2:Y:S04]  /*5850*/  SYNCS.PHASECHK.TRANS64.TRYWAIT P0, [UR5+0x4b0], R7 ;  /* 0x0004b007ff0075a7 */ /* 0x000ea80008001105 */
[----:B------:R-:W-:Y:S01]  /*5860*/  PRMT R13, R10, 0x654, R13 ;  /* 0x000006540a0d7816 */ /* 0x000fe2000000000d */
[----:B-12---:R-:W-:Y:S06]  /*5870*/  @!P0 BRA `(.L_x_118) ;  /* 0x0000005800988947 */ /* 0x006fec0003800000 */
.L_x_330:
[----:B------:R-:W-:Y:S01]  /*5880*/  ULEA UR4, UR6, UR37, 0x4 ;  /* 0x0000002506047291 */ /* 0x000fe2000f8e20ff */
[----:B------:R-:W-:Y:S01]  /*5890*/  SEL R2, R13, R2, !P2 ;  /* 0x000000020d027207 */ /* 0x000fe20005000000 */
[----:B------:R-:W-:Y:S01]  /*58a0*/  UIADD3 UR5, UPT, UPT, UR5, 0x4a0, URZ ;  /* 0x000004a005057890 */ /* 0x000fe2000fffe0ff */
[----:B-1----:R-:W-:Y:S01]  /*58b0*/  LEA R0, R11, UR37, 0x3 ;  /* 0x000000250b007c11 */ /* 0x002fe2000f8e18ff */
[----:B------:R-:W-:Y:S01]  /*58c0*/  UIADD3 UR4, UPT, UPT, UR4, 0x530, URZ ;  /* 0x0000053004047890 */ /* 0x000fe2000fffe0ff */
[----:B------:R1:W-:Y:S01]  /*58d0*/  @!P2 SYNCS.ARRIVE.TRANS64.RED RZ, [R2+URZ], R5 ;  /* 0x0000000502ffa9a7 */ /* 0x0003e200080004ff */
[----:B------:R-:W-:Y:S01]  /*58e0*/  UIADD3 UR6, UPT, UPT, UR6, 0x1, URZ ;  /* 0x0000000106067890 */ /* 0x000fe2000fffe0ff */
[----:B------:R-:W-:-:S03]  /*58f0*/  VIADD R3, R3, 0x1 ;  /* 0x0000000103037836 */ /* 0x000fc60000000000 */
[----:B------:R-:W-:Y:S02]  /*5900*/  UISETP.NE.AND UP0, UPT, UR6, 0x2, UPT ;  /* 0x000000020600788c */ /* 0x000fe4000bf05270 */
[----:B------:R-:W-:Y:S01]  /*5910*/  ISETP.NE.AND P0, PT, R3, 0x2, PT ;  /* 0x000000020300780c */ /* 0x000fe20003f05270 */
[----:B------:R-:W-:Y:S06]  /*5920*/  UGETNEXTWORKID.BROADCAST [UR4], [UR5] ;  /* 0x00000000040073ca */ /* 0x000fec0008000100 */
[----:B------:R-:W-:Y:S02]  /*5930*/  USEL UR4, URZ, 0x1, UP0 ;  /* 0x00000001ff047887 */ /* 0x000fe40008000000 */
[----:B------:R-:W-:-:S04]  /*5940*/  USEL UR6, UR6, URZ, UP0 ;  /* 0x000000ff06067287 */ /* 0x000fc80008000000 */
[----:B------:R-:W-:Y:S02]  /*5950*/  LOP3.LUT R12, R12, UR4, RZ, 0x3c, !PT ;  /* 0x000000040c0c7c12 */ /* 0x000fe4000f8e3cff */
[----:B-1----:R-:W-:-:S04]  /*5960*/  SHF.L.U32 R5, R9, 0x1f, RZ ;  /* 0x0000001f09057819 */ /* 0x002fc800000006ff */
[----:B------:R-:W1:Y:S02]  /*5970*/  SYNCS.PHASECHK.TRANS64.TRYWAIT P1, [R0+URZ+0x4a0], R5 ;  /* 0x0004a005000075a7 */ /* 0x000e6400080211ff */
[----:B-1----:R-:W-:Y:S05]  /*5980*/  @!P1 BRA `(.L_x_119) ;  /* 0x00000058006c9947 */ /* 0x002fea0003800000 */
.L_x_331:
[----:B------:R-:W-:Y:S01]  /*5990*/  LEA R4, R11, UR37, 0x4 ;  /* 0x000000250b047c11 */ /* 0x000fe2000f8e20ff */
[----:B-1----:R-:W-:Y:S01]  /*59a0*/  VIADD R0, R0, 0x4b0 ;  /* 0x000004b000007836 */ /* 0x002fe20000000000 */
[----:B------:R-:W-:Y:S01]  /*59b0*/  SEL R3, R3, RZ, P0 ;  /* 0x000000ff03037207 */ /* 0x000fe20000000000 */
[----:B------:R-:W-:-:S03]  /*59c0*/  VIADD R11, R11, 0x1 ;  /* 0x000000010b0b7836 */ /* 0x000fc60000000000 */
[----:B------:R-:W1:Y:S01]  /*59d0*/  LDS.128 R4, [R4+0x530] ;  /* 0x0005300004047984 */ /* 0x000e620000000c00 */
[----:B------:R-:W-:Y:S02]  /*59e0*/  PRMT R0, RZ, 0x654, R0 ;  /* 0x00000654ff007816 */ /* 0x000fe40000000000 */
[C---:B------:R-:W-:Y:S01]  /*59f0*/  ISETP.NE.AND P1, PT, R11.reuse, 0x2, PT ;  /* 0x000000020b00780c */ /* 0x040fe20003f25270 */
[----:B------:R-:W-:Y:S01]  /*5a00*/  @!PT LDS RZ, [RZ] ;  /* 0x00000000fffff984 */ /* 0x000fe20000000800 */
[----:B------:R-:W-:Y:S01]  /*5a10*/  @!PT LDS RZ, [RZ] ;  /* 0x00000000fffff984 */ /* 0x000fe20000000800 */
[----:B------:R-:W-:Y:S01]  /*5a20*/  @!PT LDS RZ, [RZ] ;  /* 0x00000000fffff984 */ /* 0x000fe20000000800 */
[----:B------:R-:W-:Y:S01]  /*5a30*/  @!PT LDS RZ, [RZ] ;  /* 0x00000000fffff984 */ /* 0x000fe20000000800 */
[----:B------:R2:W-:Y:S06]  /*5a40*/  MEMBAR.ALL.CTA ;  /* 0x0000000000007992 */ /* 0x0005ec0000008000 */
[----:B--2---:R-:W2:Y:S01]  /*5a50*/  FENCE.VIEW.ASYNC.S ;  /* 0x00000000000073c6 */ /* 0x004ea20000000000 */
[----:B------:R-:W-:Y:S01]  /*5a60*/  SEL R11, R11, RZ, P1 ;  /* 0x000000ff0b0b7207 */ /* 0x000fe20000800000 */
[----:B--2---:R2:W-:Y:S01]  /*5a70*/  SYNCS.ARRIVE.TRANS64.RED.A1T0 RZ, [R0+URZ], RZ ;  /* 0x000000ff00ff79a7 */ /* 0x0045e200081004ff */
[----:B-1----:R-:W-:-:S02]  /*5a80*/  LOP3.LUT P3, RZ, R6, 0x1, RZ, 0xc0, !PT ;  /* 0x0000000106ff7812 */ /* 0x002fc4000786c0ff */
[----:B------:R-:W-:-:S04]  /*5a90*/  SEL R5, RZ, 0x1, P0 ;  /* 0x00000001ff057807 */ /* 0x000fc80000000000 */
[----:B------:R-:W-:Y:S02]  /*5aa0*/  LOP3.LUT R8, R8, R5, RZ, 0x3c, !PT ;  /* 0x0000000508087212 */ /* 0x000fe400078e3cff */
[----:B--2---:R-:W-:-:S04]  /*5ab0*/  SEL R0, RZ, 0x1, P1 ;  /* 0x00000001ff007807 */ /* 0x004fc80000800000 */
[----:B------:R-:W-:Y:S01]  /*5ac0*/  LOP3.LUT R9, R9, R0, RZ, 0x3c, !PT ;  /* 0x0000000009097212 */ /* 0x000fe200078e3cff */
[----:B------:R-:W-:Y:S06]  /*5ad0*/  @P3 BRA `(.L_x_120) ;  /* 0xfffffffc002c3947 */ /* 0x000fec000383ffff */
[----:B------:R-:W-:Y:S01]  /*5ae0*/  ULEA UR5, UR6, UR37, 0x3 ;  /* 0x0000002506057291 */ /* 0x000fe2000f8e18ff */
[----:B------:R-:W-:-:S08]  /*5af0*/  SHF.L.U32 R3, R12, 0x1f, RZ ;  /* 0x0000001f0c037819 */ /* 0x000fd000000006ff */
[----:B------:R-:W1:Y:S02]  /*5b00*/  SYNCS.PHASECHK.TRANS64 P0, [UR5+0x4b0], R3 ;  /* 0x0004b003ff0075a7 */ /* 0x000e640008001005 */
[----:B-1----:R-:W-:Y:S05]  /*5b10*/  @P0 BRA `(.L_x_121) ;  /* 0x0000000000080947 */ /* 0x002fea0003800000 */
[----:B------:R-:W1:Y:S02]  /*5b20*/  SYNCS.PHASECHK.TRANS64.TRYWAIT P0, [UR5+0x4b0], R3 ;  /* 0x0004b003ff0075a7 */ /* 0x000e640008001105 */
[----:B-1----:R-:W-:Y:S05]  /*5b30*/  @!P0 BRA `(.L_x_122) ;  /* 0x0000005800148947 */ /* 0x002fea0003800000 */
.L_x_121:
[----:B------:R-:W-:-:S04]  /*5b40*/  UIADD3 UR4, UPT, UPT, UR6, 0x1, URZ ;  /* 0x0000000106047890 */ /* 0x000fc8000fffe0ff */
[----:B------:R-:W-:-:S04]  /*5b50*/  UISETP.NE.AND UP0, UPT, UR4, 0x2, UPT ;  /* 0x000000020400788c */ /* 0x000fc8000bf05270 */
[----:B------:R-:W-:Y:S02]  /*5b60*/  USEL UR7, URZ, 0x1, UP0 ;  /* 0x00000001ff077887 */ /* 0x000fe40008000000 */
[----:B------:R-:W-:-:S04]  /*5b70*/  USEL UR4, UR4, URZ, UP0 ;  /* 0x000000ff04047287 */ /* 0x000fc80008000000 */
[----:B------:R-:W-:Y:S01]  /*5b80*/  ULEA UR4, UR4, UR37, 0x3 ;  /* 0x0000002504047291 */ /* 0x000fe2000f8e18ff */
[----:B-1----:R-:W-:-:S04]  /*5b90*/  LOP3.LUT R3, R12, UR7, RZ, 0x3c, !PT ;  /* 0x000000070c037c12 */ /* 0x002fc8000f8e3cff */
[----:B------:R-:W-:-:S04]  /*5ba0*/  SHF.L.U32 R0, R3, 0x1f, RZ ;  /* 0x0000001f03007819 */ /* 0x000fc800000006ff */
[----:B------:R-:W1:Y:S02]  /*5bb0*/  SYNCS.PHASECHK.TRANS64 P0, [UR4+0x4b0], R0 ;  /* 0x0004b000ff0075a7 */ /* 0x000e640008001004 */
[----:B-1----:R-:W-:Y:S05]  /*5bc0*/  @P0 EXIT ;  /* 0x000000000000094d */ /* 0x002fea0003800000 */
[----:B------:R-:W-:Y:S02]  /*5bd0*/  SHF.L.U32 R3, R3, 0x1f, RZ ;  /* 0x0000001f03037819 */ /* 0x000fe400000006ff */
[----:B------:R-:W-:-:S07]  /*5be0*/  MOV R0, UR4 ;  /* 0x0000000400007c02 */ /* 0x000fce0008000f00 */
.L_x_123:
[----:B-1----:R1:W2:Y:S02]  /*5bf0*/  SYNCS.PHASECHK.TRANS64.TRYWAIT P0, [R0+URZ+0x4b0], R3 ;  /* 0x0004b003000075a7 */ /* 0x0022a400080011ff */
[----:B--2---:R-:W-:Y:S05]  /*5c00*/  @!P0 NANOSLEEP.SYNCS 0x989680 ;  /* 0x009896800000895d */ /* 0x004fea0003900000 */
[----:B------:R-:W2:Y:S02]  /*5c10*/  @!P0 SYNCS.PHASECHK.TRANS64 P0, [R0+URZ+0x4b0], R3 ;  /* 0x0004b003000085a7 */ /* 0x000ea400080010ff */
[----:B--2---:R-:W-:Y:S05]  /*5c20*/  @P0 EXIT ;  /* 0x000000000000094d */ /* 0x004fea0003800000 */
[----:B------:R-:W-:Y:S05]  /*5c30*/  BRA `(.L_x_123) ;  /* 0xfffffffc00ec7947 */ /* 0x000fea000383ffff */
.L_x_116:
[----:B------:R-:W-:Y:S05]  /*5c40*/  BRA.U UP4, `(.L_x_124) ;  /* 0x0000001104847547 */ /* 0x000fea000b800000 */
[----:B------:R-:W-:Y:S01]  /*5c50*/  UMOV UR6, 0x40 ;  /* 0x0000004000067882 */ /* 0x000fe20000000000 */
[----:B------:R-:W-:Y:S01]  /*5c60*/  NOP ;  /* 0x0000000000007918 */ /* 0x000fe20000000000 */
[----:B------:R-:W-:Y:S01]  /*5c70*/  ULEA UR6, UR37, UR6, 0x18 ;  /* 0x0000000625067291 */ /* 0x000fe2000f8ec0ff */
[----:B------:R-:W-:Y:S02]  /*5c80*/  UMOV UR7, 0x400 ;  /* 0x0000040000077882 */ /* 0x000fe40000000000 */
[----:B------:R-:W-:-:S06]  /*5c90*/  ULEA UR37, UR37, UR7, 0x18 ;  /* 0x0000000725257291 */ /* 0x000fcc000f8ec0ff */
[----:B------:R-:W1:Y:S02]  /*5ca0*/  LDS.U8 R2, [UR6+0x1c] ;  /* 0x00001c06ff027984 */ /* 0x000e640008000000 */
[----:B-1----:R-:W-:-:S13]  /*5cb0*/  ISETP.NE.AND P0, PT, R2, RZ, PT ;  /* 0x000000ff0200720c */ /* 0x002fda0003f05270 */
[----:B------:R-:W-:Y:S05]  /*5cc0*/  @P0 BRA `(.L_x_125) ;  /* 0x0000000400080947 */ /* 0x000fea0003800000 */
[----:B------:R-:W-:Y:S02]  /*5cd0*/  UISETP.NE.U32.AND UP0, UPT, UR5, 0x1, UPT ;  /* 0x000000010500788c */ /* 0x000fe4000bf05070 */
[----:B------:R-:W-:-:S07]  /*5ce0*/  UIADD3 UR8, UPT, UPT, UR6, 0x8, URZ ;  /* 0x0000000806087890 */ /* 0x000fce000fffe0ff */
[----:B------:R-:W-:Y:S05]  /*5cf0*/  BRA.U !UP0, `(.L_x_126) ;  /* 0x00000001089c7547 */ /* 0x000fea000b800000 */
[----:B------:R-:W-:Y:S01]  /*5d00*/  ELECT P0, URZ, PT ;  /* 0x0000000000ff782f */ /* 0x000fe20003800000 */
[----:B------:R-:W-:-:S12]  /*5d10*/  BSSY B0, `(.L_x_126) ;  /* 0x0000025000007945 */ /* 0x000fd80003800000 */
[----:B------:R-:W-:Y:S05]  /*5d20*/  @!P0 BRA `(.L_x_127) ;  /* 0x00000000008c8947 */ /* 0x000fea0003800000 */
[----:B------:R-:W-:-:S05]  /*5d30*/  UMOV UR7, 0x10 ;  /* 0x0000001000077882 */ /* 0x000fca0000000000 */
[----:B------:R-:W-:Y:S04]  /*5d40*/  DEPBAR.LE SB1, 0x36 ;  /* 0x00009d800000791a */ /* 0x000fe80000000000 */
[----:B------:R-:W1:Y:S02]  /*5d50*/  UTCATOMSWS.2CTA.FIND_AND_SET.ALIGN UP1, UR7, UR7 ;  /* 0x00000007000775e3 */ /* 0x000e640008220800 */
[----:B-1----:R-:W-:Y:S01]  /*5d60*/  MOV R11, UR7 ;  /* 0x00000007000b7c02 */ /* 0x002fe20008000f00 */
[----:B------:R-:W-:Y:S06]  /*5d70*/  BRA.U UP1, `(.L_x_128) ;  /* 0x0000000101187547 */ /* 0x000fec000b800000 */
.L_x_129:
[----:B------:R-:W-:Y:S05]  /*5d80*/  NANOSLEEP 0x64 ;  /* 0x000000640000795d */ /* 0x000fea0003800000 */
[----:B------:R-:W-:-:S05]  /*5d90*/  UMOV UR7, 0x10 ;  /* 0x0000001000077882 */ /* 0x000fca0000000000 */
[----:B------:R-:W-:Y:S04]  /*5da0*/  DEPBAR.LE SB1, 0x36 ;  /* 0x00009d800000791a */ /* 0x000fe80000000000 */
[----:B------:R-:W1:Y:S02]  /*5db0*/  UTCATOMSWS.2CTA.FIND_AND_SET.ALIGN UP1, UR7, UR7 ;  /* 0x00000007000775e3 */ /* 0x000e640008220800 */
[----:B-1----:R-:W-:Y:S01]  /*5dc0*/  MOV R11, UR7 ;  /* 0x00000007000b7c02 */ /* 0x002fe20008000f00 */
[----:B------:R-:W-:Y:S05]  /*5dd0*/  BRA.U !UP1, `(.L_x_129) ;  /* 0xfffffffd09e87547 */ /* 0x000fea000b83ffff */
.L_x_128:
[----:B------:R-:W1:Y:S01]  /*5de0*/  LDS R5, [UR6+0x10] ;  /* 0x00001006ff057984 */ /* 0x000e620008000800 */
[----:B------:R-:W-:Y:S01]  /*5df0*/  IMAD.U32 R3, RZ, RZ, UR37 ;  /* 0x00000025ff037e24 */ /* 0x000fe2000f8e00ff */
[----:B------:R-:W-:-:S03]  /*5e00*/  MOV R2, UR4 ;  /* 0x0000000400027c02 */ /* 0x000fc60008000f00 */
[----:B------:R-:W-:Y:S01]  /*5e10*/  VIADD R3, R3, 0x550 ;  /* 0x0000055003037836 */ /* 0x000fe20000000000 */
[----:B-1----:R-:W-:-:S04]  /*5e20*/  SHF.L.U32 R5, R5, 0x1f, RZ ;  /* 0x0000001f05057819 */ /* 0x002fc800000006ff */
[----:B------:R-:W1:Y:S02]  /*5e30*/  SYNCS.PHASECHK.TRANS64.TRYWAIT P0, [UR6+0x8], R5 ;  /* 0x00000805ff0075a7 */ /* 0x000e640008001106 */
[----:B-1----:R-:W-:Y:S05]  /*5e40*/  @P0 BRA `(.L_x_130) ;  /* 0x0000000000080947 */ /* 0x002fea0003800000 */
[----:B------:R-:W1:Y:S02]  /*5e50*/  SYNCS.PHASECHK.TRANS64.TRYWAIT P0, [UR6+0x8], R5 ;  /* 0x00000805ff0075a7 */ /* 0x000e640008001106 */
[----:B-1----:R-:W-:Y:S05]  /*5e60*/  @!P0 BRA `(.L_x_131) ;  /* 0x0000005400608947 */ /* 0x002fea0003800000 */
.L_x_130:
[----:B-1----:R-:W-:Y:S01]  /*5e70*/  HFMA2 R4, -RZ, RZ, 0, 5.9604644775390625e-08 ;  /* 0x00000001ff047431 */ /* 0x002fe200000001ff */
[----:B------:R-:W-:Y:S01]  /*5e80*/  UPRMT UR7, UR4, 0x654, UR8 ;  /* 0x0000065404077896 */ /* 0x000fe20008000008 */
[----:B------:R-:W-:Y:S01]  /*5e90*/  IMAD.MOV.U32 R6, RZ, RZ, 0xffff ;  /* 0x0000ffffff067424 */ /* 0x000fe200078e00ff */
[----:B------:R-:W-:Y:S01]  /*5ea0*/  PRMT R2, R2, 0x654, R3 ;  /* 0x0000065402027816 */ /* 0x000fe20000000003 */
[----:B------:R-:W-:Y:S02]  /*5eb0*/  IMAD.MOV.U32 R5, RZ, RZ, 0x4 ;  /* 0x00000004ff057424 */ /* 0x000fe400078e00ff */
[----:B------:R-:W-:Y:S01]  /*5ec0*/  IMAD.SHL.U32 R9, R11, 0x20, RZ ;  /* 0x000000200b097824 */ /* 0x000fe200078e00ff */
[----:B------:R-:W-:Y:S02]  /*5ed0*/  MOV R3, UR7 ;  /* 0x0000000700037c02 */ /* 0x000fe40008000f00 */
[-C--:B------:R-:W-:Y:S01]  /*5ee0*/  SHF.L.U32 R7, R6, R11.reuse, RZ ;  /* 0x0000000b06077219 */ /* 0x080fe200000006ff */
[----:B------:R1:W-:Y:S01]  /*5ef0*/  SYNCS.ARRIVE.TRANS64.RED RZ, [UR7], R5 ;  /* 0x00000005ffff79a7 */ /* 0x0003e20008000407 */
[----:B------:R-:W-:Y:S01]  /*5f00*/  SHF.L.U32 R6, R4, R11, RZ ;  /* 0x0000000b04067219 */ /* 0x000fe200000006ff */
[----:B------:R1:W-:Y:S04]  /*5f10*/  STS [UR37+0x550], R9 ;  /* 0x00055009ff007988 */ /* 0x0003e80008000825 */
[----:B------:R1:W-:Y:S04]  /*5f20*/  STAS [R2.64], R11 ;  /* 0x0000000b02007dbd */ /* 0x0003e8000c0008ff */
[----:B------:R1:W-:Y:S04]  /*5f30*/  ATOMS.OR RZ, [UR6+0x14], R7 ;  /* 0x00001407ffff798c */ /* 0x0003e8000b000006 */
[----:B------:R1:W-:Y:S04]  /*5f40*/  ATOMS.OR RZ, [UR6+0x18], R6 ;  /* 0x00001806ffff798c */ /* 0x0003e8000b000006 */
[----:B------:R1:W-:Y:S02]  /*5f50*/  ATOMS.XOR RZ, [UR6+0x10], R4 ;  /* 0x00001004ffff798c */ /* 0x0003e4000b800006 */
.L_x_127:
[----:B------:R-:W-:Y:S05]  /*5f60*/  BSYNC B0 ;  /* 0x0000000000007941 */ /* 0x000fea0003800000 */
.L_x_126:
[----:B------:R-:W-:Y:S05]  /*5f70*/  BRA.U UP0, `(.L_x_132) ;  /* 0x00000001006c7547 */ /* 0x000fea000b800000 */
[----:B------:R-:W-:-:S03]  /*5f80*/  UMOV UR7, 0xffffffff ;  /* 0xffffffff00077882 */ /* 0x000fc60000000000 */
[----:B------:R-:W-:Y:S05]  /*5f90*/  BRA.DIV UR7, `(.L_x_133) ;  /* 0x00000056072c7947 */ /* 0x000fea000b800000 */
[----:B------:R-:W-:-:S13]  /*5fa0*/  ELECT P6, URZ, PT ;  /* 0x0000000000ff782f */ /* 0x000fda00038c0000 */
.L_x_335:
[----:B------:R-:W-:Y:S05]  /*5fb0*/  @!P6 BRA `(.L_x_132) ;  /* 0x00000000005ce947 */ /* 0x000fea0003800000 */
[----:B-1----:R-:W1:Y:S02]  /*5fc0*/  LDS R3, [UR6+0x10] ;  /* 0x00001006ff037984 */ /* 0x002e640008000800 */
[----:B-1----:R-:W-:-:S04]  /*5fd0*/  SHF.L.U32 R3, R3, 0x1f, RZ ;  /* 0x0000001f03037819 */ /* 0x002fc800000006ff */
[----:B------:R-:W1:Y:S02]  /*5fe0*/  SYNCS.PHASECHK.TRANS64.TRYWAIT P0, [UR6+0x8], R3 ;  /* 0x00000803ff0075a7 */ /* 0x000e640008001106 */
[----:B-1----:R-:W-:Y:S05]  /*5ff0*/  @P0 BRA `(.L_x_134) ;  /* 0x0000000000080947 */ /* 0x002fea0003800000 */
[----:B------:R-:W1:Y:S02]  /*6000*/  SYNCS.PHASECHK.TRANS64.TRYWAIT P0, [UR6+0x8], R3 ;  /* 0x00000803ff0075a7 */ /* 0x000e640008001106 */
[----:B-1----:R-:W-:Y:S05]  /*6010*/  @!P0 BRA `(.L_x_135) ;  /* 0x00000054002c8947 */ /* 0x002fea0003800000 */
.L_x_134:
[----:B------:R-:W2:Y:S01]  /*6020*/  LDS R5, [UR37+0x550] ;  /* 0x00055025ff057984 */ /* 0x000ea20008000800 */
[----:B-1----:R-:W-:Y:S02]  /*6030*/  HFMA2 R2, -RZ, RZ, 0, 5.9604644775390625e-08 ;  /* 0x00000001ff027431 */ /* 0x002fe400000001ff */
[----:B------:R-:W-:Y:S01]  /*6040*/  IMAD.MOV.U32 R3, RZ, RZ, 0xffff ;  /* 0x0000ffffff037424 */ /* 0x000fe200078e00ff */
[----:B------:R-:W-:Y:S01]  /*6050*/  UPRMT UR7, UR4, 0x654, UR8 ;  /* 0x0000065404077896 */ /* 0x000fe20008000008 */
[----:B--2---:R-:W-:-:S03]  /*6060*/  IMAD.SHL.U32 R4, R5, 0x20, RZ ;  /* 0x0000002005047824 */ /* 0x004fc600078e00ff */
[-C--:B------:R-:W-:Y:S02]  /*6070*/  SHF.L.U32 R3, R3, R5.reuse, RZ ;  /* 0x0000000503037219 */ /* 0x080fe400000006ff */
[----:B------:R-:W-:Y:S01]  /*6080*/  SHF.L.U32 R5, R2, R5, RZ ;  /* 0x0000000502057219 */ /* 0x000fe200000006ff */
[----:B------:R2:W-:Y:S04]  /*6090*/  STS [UR37+0x550], R4 ;  /* 0x00055004ff007988 */ /* 0x0005e80008000825 */
[----:B------:R2:W-:Y:S04]  /*60a0*/  ATOMS.OR RZ, [UR6+0x14], R3 ;  /* 0x00001403ffff798c */ /* 0x0005e8000b000006 */
[----:B------:R2:W-:Y:S01]  /*60b0*/  ATOMS.OR RZ, [UR6+0x18], R5 ;  /* 0x00001805ffff798c */ /* 0x0005e2000b000006 */
[----:B------:R-:W-:Y:S03]  /*60c0*/  SYNCS.ARRIVE.TRANS64.RED.A1T0 RZ, [UR7], RZ ;  /* 0x000000ffffff79a7 */ /* 0x000fe60008100407 */
[----:B------:R2:W-:Y:S01]  /*60d0*/  ATOMS.XOR RZ, [UR6+0x10], R2 ;  /* 0x00001002ffff798c */ /* 0x0005e2000b800006 */
[----:B------:R-:W-:Y:S05]  /*60e0*/  BRA `(.L_x_132) ;  /* 0x0000000000107947 */ /* 0x000fea0003800000 */
.L_x_125:
[----:B------:R-:W-:-:S05]  /*60f0*/  MOV R2, 0xffffffff ;  /* 0xffffffff00027802 */ /* 0x000fca0000000f00 */
[----:B------:R1:W-:Y:S02]  /*6100*/  STS [UR37+0x550], R2 ;  /* 0x00055002ff007988 */ /* 0x0003e40008000825 */
[----:B-1----:R-:W-:Y:S02]  /*6110*/  MOV R2, 0x6130 ;  /* 0x0000613000027802 */ /* 0x002fe40000000f00 */
[----:B-----5:R-:W-:Y:S05]  /*6120*/  CALL.REL.NOINC `($__internal_1_$__cuda_sm10x_tcgen05_guardrail_trap_phase_invalid_during_alloc) ;  /* 0x0000005800347944 */ /* 0x020fea0003c00000 */
.L_x_132:
[----:B------:R-:W-:Y:S05]  /*6130*/  WARPSYNC.ALL ;  /* 0x0000000000007948 */ /* 0x000fea0003800000 */
[----:B------:R-:W3:Y:S01]  /*6140*/  S2UR UR8, SR_CgaCtaId ;  /* 0x00000000000879c3 */ /* 0x000ee20000008800 */
[----:B------:R-:W-:Y:S01]  /*6150*/  UMOV UR6, 0x400 ;  /* 0x0000040000067882 */ /* 0x000fe20000000000 */
[----:B------:R-:W-:-:S06]  /*6160*/  NOP ;  /* 0x0000000000007918 */ /* 0x000fcc0000000000 */
[----:B------:R-:W-:Y:S06]  /*6170*/  BAR.ARV 0x6, 0xa0 ;  /* 0x0182800000007b1d */ /* 0x000fec0000002000 */
[----:B------:R-:W-:Y:S01]  /*6180*/  LOP3.LUT R0, R0, 0xffff, RZ, 0xc0, !PT ;  /* 0x0000ffff00007812 */ /* 0x000fe200078ec0ff */
[----:B-1----:R-:W-:Y:S01]  /*6190*/  IMAD.MOV.U32 R9, RZ, RZ, 0x1 ;  /* 0x00000001ff097424 */ /* 0x002fe200078e00ff */
[----:B------:R-:W-:Y:S01]  /*61a0*/  LOP3.LUT R8, R8, 0xffff, RZ, 0xc0, !PT ;  /* 0x0000ffff08087812 */ /* 0x000fe200078ec0ff */
[----:B------:R-:W-:Y:S01]  /*61b0*/  UMOV UR22, URZ ;  /* 0x000000ff00167c82 */ /* 0x000fe20008000000 */
[----:B------:R-:W-:Y:S01]  /*61c0*/  R2UR UR12, R0 ;  /* 0x00000000000c72ca */ /* 0x000fe200000e0000 */
[----:B------:R-:W-:Y:S01]  /*61d0*/  UMOV UR21, URZ ;  /* 0x000000ff00157c82 */ /* 0x000fe20008000000 */
[----:B------:R-:W-:Y:S01]  /*61e0*/  R2UR UR13, R8 ;  /* 0x00000000080d72ca */ /* 0x000fe200000e0000 */
[----:B------:R-:W-:Y:S01]  /*61f0*/  IMAD.MOV.U32 R8, RZ, RZ, RZ ;  /* 0x000000ffff087224 */ /* 0x000fe200078e00ff */
[----:B------:R-:W-:-:S02]  /*6200*/  UISETP.NE.AND UP2, UPT, UR5, URZ, UPT ;  /* 0x000000ff0500728c */ /* 0x000fc4000bf45270 */
[----:B---3--:R-:W-:Y:S01]  /*6210*/  ULEA UR8, UR8, UR6, 0x18 ;  /* 0x0000000608087291 */ /* 0x008fe2000f8ec0ff */
[----:B------:R-:W1:Y:S03]  /*6220*/  LDCU UR6, c[0x0][0x38c] ;  /* 0x00007180ff0677ac */ /* 0x000e660008000800 */
[----:B------:R-:W-:Y:S02]  /*6230*/  UIADD3 UR14, UPT, UPT, UR8, 0x2800, URZ ;  /* 0x00002800080e7890 */ /* 0x000fe4000fffe0ff */
[----:B------:R-:W-:-:S03]  /*6240*/  UIADD3 UR15, UPT, UPT, UR8, 0x26800, URZ ;  /* 0x00026800080f7890 */ /* 0x000fc6000fffe0ff */
[----:B--2---:R-:W2:Y:S01]  /*6250*/  LDS R2, [UR8+0x550] ;  /* 0x00055008ff027984 */ /* 0x004ea20008000800 */
[----:B------:R-:W-:Y:S02]  /*6260*/  USHF.R.U32.HI UR14, URZ, 0x4, UR14 ;  /* 0x00000004ff0e7899 */ /* 0x000fe4000801160e */
[----:B------:R-:W-:Y:S02]  /*6270*/  USHF.R.U32.HI UR15, URZ, 0x4, UR15 ;  /* 0x00000004ff0f7899 */ /* 0x000fe4000801160f */
[----:B------:R-:W-:Y:S02]  /*6280*/  ULOP3.LUT UR14, UR14, 0x3fff, URZ, 0xc0, !UPT ;  /* 0x00003fff0e0e7892 */ /* 0x000fe4000f8ec0ff */
[----:B------:R-:W-:Y:S02]  /*6290*/  ULOP3.LUT UR15, UR15, 0x3fff, URZ, 0xc0, !UPT ;  /* 0x00003fff0f0f7892 */ /* 0x000fe4000f8ec0ff */
[----:B------:R-:W-:Y:S02]  /*62a0*/  ULOP3.LUT UR14, UR14, 0x10000, URZ, 0xfc, !UPT ;  /* 0x000100000e0e7892 */ /* 0x000fe4000f8efcff */
[----:B-1----:R-:W-:-:S02]  /*62b0*/  UIADD3 UR6, UPT, UPT, UR6, 0x1f, URZ ;  /* 0x0000001f06067890 */ /* 0x002fc4000fffe0ff */
[----:B------:R-:W-:Y:S02]  /*62c0*/  ULOP3.LUT UR15, UR15, 0x10000, URZ, 0xfc, !UPT ;  /* 0x000100000f0f7892 */ /* 0x000fe4000f8efcff */
[----:B------:R-:W-:Y:S01]  /*62d0*/  USHF.R.S32.HI UR7, URZ, 0x1f, UR6 ;  /* 0x0000001fff077899 */ /* 0x000fe20008011406 */
[----:B------:R-:W-:Y:S01]  /*62e0*/  UMOV UR20, URZ ;  /* 0x000000ff00147c82 */ /* 0x000fe20008000000 */
[----:B------:R-:W-:Y:S02]  /*62f0*/  UMOV UR26, 0x0 ;  /* 0x00000000001a7882 */ /* 0x000fe40000000000 */
[----:B------:R-:W-:Y:S01]  /*6300*/  ULEA.HI UR7, UR7, UR6, URZ, 0x5 ;  /* 0x0000000607077291 */ /* 0x000fe2000f8f28ff */
[----:B------:R-:W-:-:S03]  /*6310*/  UMOV UR27, 0x81004a0 ;  /* 0x081004a0001b7882 */ /* 0x000fc60000000000 */
[----:B------:R-:W-:-:S04]  /*6320*/  USHF.R.S32.HI UR7, URZ, 0x5, UR7 ;  /* 0x00000005ff077899 */ /* 0x000fc80008011407 */
[----:B------:R-:W-:-:S04]  /*6330*/  UISETP.LT.AND UP0, UPT, UR7, 0x1, UPT ;  /* 0x000000010700788c */ /* 0x000fc8000bf01270 */
[----:B------:R-:W-:Y:S01]  /*6340*/  USEL UR23, UR7, 0x1, !UP0 ;  /* 0x0000000107177887 */ /* 0x000fe2000c000000 */
[----:B--2---:R-:W-:Y:S02]  /*6350*/  R2UR UR24, R2 ;  /* 0x00000000021872ca */ /* 0x004fe400000e0000 */
[----:B------:R-:W-:-:S13]  /*6360*/  CS2R R2, SRZ ;  /* 0x0000000000027805 */ /* 0x000fda000001ff00 */
.L_x_143:
[C---:B------:R-:W-:Y:S02]  /*6370*/  LEA R0, R8.reuse, UR8, 0x3 ;  /* 0x0000000808007c11 */ /* 0x040fe4000f8e18ff */
[----:B------:R-:W-:Y:S02]  /*6380*/  SHF.L.U32 R5, R3, 0x1f, RZ ;  /* 0x0000001f03057819 */ /* 0x000fe400000006ff */
[----:B------:R-:W-:Y:S02]  /*6390*/  LEA R4, R8, UR8, 0x4 ;  /* 0x0000000808047c11 */ /* 0x000fe4000f8e20ff */
[----:B------:R-:W1:Y:S02]  /*63a0*/  SYNCS.PHASECHK.TRANS64.TRYWAIT P0, [R0+URZ+0x4a0], R5 ;  /* 0x0004a005000075a7 */ /* 0x000e6400080011ff */
[----:B-1-34-:R-:W-:Y:S05]  /*63b0*/  @!P0 BRA `(.L_x_136) ;  /* 0x00000050005c8947 */ /* 0x01afea0003800000 */
.L_x_336:
[----:B-1----:R-:W1:Y:S01]  /*63c0*/  LDS.128 R4, [R4+0x530] ;  /* 0x0005300004047984 */ /* 0x002e620000000c00 */
[----:B------:R-:W-:Y:S02]  /*63d0*/  VIADD R0, R0, 0x4b0 ;  /* 0x000004b000007836 */ /* 0x000fe40000000000 */
[----:B------:R-:W-:Y:S01]  /*63e0*/  VIADD R8, R8, 0x1 ;  /* 0x0000000108087836 */ /* 0x000fe20000000000 */
[----:B------:R-:W-:Y:S01]  /*63f0*/  @!PT LDS RZ, [RZ] ;  /* 0x00000000fffff984 */ /* 0x000fe20000000800 */
[----:B------:R-:W-:Y:S01]  /*6400*/  @!PT LDS RZ, [RZ] ;  /* 0x00000000fffff984 */ /* 0x000fe20000000800 */
[----:B------:R-:W-:Y:S01]  /*6410*/  @!PT LDS RZ, [RZ] ;  /* 0x00000000fffff984 */ /* 0x000fe20000000800 */
[----:B------:R-:W-:Y:S01]  /*6420*/  @!PT LDS RZ, [RZ] ;  /* 0x00000000fffff984 */ /* 0x000fe20000000800 */
[----:B------:R2:W-:Y:S06]  /*6430*/  MEMBAR.ALL.CTA ;  /* 0x0000000000007992 */ /* 0x0005ec0000008000 */
[----:B--2---:R-:W2:Y:S01]  /*6440*/  FENCE.VIEW.ASYNC.S ;  /* 0x00000000000073c6 */ /* 0x004ea20000000000 */
[----:B------:R-:W-:-:S04]  /*6450*/  PRMT R0, RZ, 0x654, R0 ;  /* 0x00000654ff007816 */ /* 0x000fc80000000000 */
[----:B--2---:R2:W-:Y:S01]  /*6460*/  SYNCS.ARRIVE.TRANS64.RED.A1T0 RZ, [R0+URZ], RZ ;  /* 0x000000ff00ff79a7 */ /* 0x0045e200081004ff */
[----:B-1----:R-:W-:Y:S01]  /*6470*/  LOP3.LUT P1, RZ, R6, 0x1, RZ, 0xc0, !PT ;  /* 0x0000000106ff7812 */ /* 0x002fe2000782c0ff */
[----:B--2---:R-:W-:-:S12]  /*6480*/  BRA.U UP2, `(.L_x_137) ;  /* 0x0000000102cc7547 */ /* 0x004fd8000b800000 */
[----:B------:R-:W1:Y:S01]  /*6490*/  LDCU UR6, c[0x0][0x38c] ;  /* 0x00007180ff0677ac */ /* 0x000e620008000800 */
[----:B------:R-:W-:Y:S02]  /*64a0*/  PLOP3.LUT P2, PT, PT, PT, PT, 0x80, 0x8 ;  /* 0x000000000008781c */ /* 0x000fe40003f4f070 */
[----:B------:R-:W-:Y:S01]  /*64b0*/  SHF.L.U32 R5, R9, 0x1f, RZ ;  /* 0x0000001f09057819 */ /* 0x000fe200000006ff */
[----:B------:R-:W-:Y:S02]  /*64c0*/  ULEA UR11, UR22, UR8, 0x3 ;  /* 0x00000008160b7291 */ /* 0x000fe4000f8e18ff */
[----:B-1----:R-:W-:-:S06]  /*64d0*/  UISETP.GE.AND UP0, UPT, UR6, 0x1, UPT ;  /* 0x000000010600788c */ /* 0x002fcc000bf06270 */
[----:B------:R-:W-:-:S05]  /*64e0*/  PLOP3.LUT P0, PT, PT, PT, UP0, 0x80, 0x8 ;  /* 0x000000000008781c */ /* 0x000fca0003f0f008 */
[----:B------:R-:W-:-:S08]  /*64f0*/  @UP0 ULEA UR6, UR21, UR8, 0x3 ;  /* 0x0000000815060291 */ /* 0x000fd0000f8e18ff */
[----:B------:R-:W-:-:S04]  /*6500*/  @P0 SHF.L.U32 R0, R2, 0x1f, RZ ;  /* 0x0000001f02000819 */ /* 0x000fc800000006ff */
[----:B------:R1:W2:Y:S01]  /*6510*/  @P0 SYNCS.PHASECHK.TRANS64.TRYWAIT P2, [UR6], R0 ;  /* 0x00000000ff0005a7 */ /* 0x0002a20008041106 */
[----:B------:R-:W3:Y:S02]  /*6520*/  SYNCS.PHASECHK.TRANS64.TRYWAIT P0, [UR11+0x4e0], R5 ;  /* 0x0004e005ff0075a7 */ /* 0x000ee4000800110b */
[----:B-123--:R-:W-:Y:S05]  /*6530*/  @!P0 BRA `(.L_x_138) ;  /* 0x0000005000108947 */ /* 0x00efea0003800000 */
.L_x_338:
[----:B------:R-:W-:Y:S01]  /*6540*/  UMOV UR19, UR20 ;  /* 0x0000001400137c82 */ /* 0x000fe20008000000 */
[----:B------:R-:W-:Y:S05]  /*6550*/  BRA.U !UP0, `(.L_x_139) ;  /* 0x0000000108887547 */ /* 0x000fea000b800000 */
[----:B------:R-:W-:Y:S02]  /*6560*/  UIADD3 UR19, UPT, UPT, UR23, UR20, URZ ;  /* 0x0000001417137290 */ /* 0x000fe4000fffe0ff */
[----:B------:R-:W-:Y:S02]  /*6570*/  ULEA UR10, UR22, UR24, 0x5 ;  /* 0x00000018160a7291 */ /* 0x000fe4000f8e28ff */
[----:B------:R-:W-:Y:S01]  /*6580*/  UPLOP3.LUT UP3, UPT, UPT, UPT, UPT, 0x40, 0x4 ;  /* 0x000000000004789c */ /* 0x000fe20003f6e870 */
[----:B------:R-:W-:Y:S01]  /*6590*/  UMOV UR18, UR7 ;  /* 0x0000000700127c82 */ /* 0x000fe20008000000 */
[----:B------:R-:W-:-:S09]  /*65a0*/  UMOV UR17, UR21 ;  /* 0x0000001500117c82 */ /* 0x000fd20008000000 */
.L_x_142:
[----:B--2---:R-:W-:Y:S01]  /*65b0*/  ULEA UR9, UR17, UR8, 0x3 ;  /* 0x0000000811097291 */ /* 0x004fe2000f8e18ff */
[----:B---3--:R-:W-:Y:S11]  /*65c0*/  @P2 BRA `(.L_x_140) ;  /* 0x00000000000c2947 */ /* 0x008ff60003800000 */
[----:B-1----:R-:W-:Y:S04]  /*65d0*/  SHF.L.U32 R5, R2, 0x1f, RZ ;  /* 0x0000001f02057819 */ /* 0x002fe800000006ff */
[----:B------:R-:W1:Y:S02]  /*65e0*/  SYNCS.PHASECHK.TRANS64.TRYWAIT P0, [UR9], R5 ;  /* 0x00000005ff0075a7 */ /* 0x000e640008001109 */
[----:B-1----:R-:W-:Y:S05]  /*65f0*/  @!P0 BRA `(.L_x_141) ;  /* 0x0000004c00f88947 */ /* 0x002fea0003800000 */
.L_x_140:
[----:B------:R-:W-:Y:S01]  /*6600*/  UISETP.NE.AND UP0, UPT, UR18, 0x1, UPT ;  /* 0x000000011200788c */ /* 0x000fe2000bf05270 */
[----:B------:R-:W-:Y:S01]  /*6610*/  PLOP3.LUT P2, PT, PT, PT, PT, 0x80, 0x8 ;  /* 0x000000000008781c */ /* 0x000fe20003f4f070 */
[----:B------:R-:W-:Y:S02]  /*6620*/  UIADD3 UR21, UPT, UPT, UR17, 0x1, URZ ;  /* 0x0000000111157890 */ /* 0x000fe4000fffe0ff */
[----:B------:R-:W-:Y:S02]  /*6630*/  ULEA UR28, UR17, UR15, 0x6 ;  /* 0x0000000f111c7291 */ /* 0x000fe4000f8e30ff */
[----:B------:R-:W-:Y:S01]  /*6640*/  UISETP.NE.AND UP1, UPT, UR21, 0x48, UPT ;  /* 0x000000481500788c */ /* 0x000fe2000bf25270 */
[----:B------:R-:W-:Y:S01]  /*6650*/  PLOP3.LUT P0, PT, PT, PT, UP0, 0x80, 0x8 ;  /* 0x000000000008781c */ /* 0x000fe20003f0f008 */
[----:B------:R-:W-:Y:S02]  /*6660*/  ULEA UR30, UR17, UR14, 0x7 ;  /* 0x0000000e111e7291 */ /* 0x000fe4000f8e38ff */
[----:B------:R-:W-:Y:S02]  /*6670*/  USEL UR16, URZ, 0x1, UP1 ;  /* 0x00000001ff107887 */ /* 0x000fe40008800000 */
[----:B------:R-:W-:Y:S02]  /*6680*/  USEL UR21, UR21, URZ, UP1 ;  /* 0x000000ff15157287 */ /* 0x000fe40008800000 */
[----:B------:R-:W-:Y:S02]  /*6690*/  UIADD3 UR9, UPT, UPT, UR9, 0x240, URZ ;  /* 0x0000024009097890 */ /* 0x000fe4000fffe0ff */
[----:B------:R-:W-:Y:S01]  /*66a0*/  @UP0 ULEA UR6, UR21, UR8, 0x3 ;  /* 0x0000000815060291 */ /* 0x000fe2000f8e18ff */
[----:B------:R-:W-:Y:S01]  /*66b0*/  LOP3.LUT R2, R2, UR16, RZ, 0x3c, !PT ;  /* 0x0000001002027c12 */ /* 0x000fe2000f8e3cff */
[----:B------:R-:W-:Y:S01]  /*66c0*/  UMOV UR29, 0xc0004010 ;  /* 0xc0004010001d7882 */ /* 0x000fe20000000000 */
[----:B------:R-:W-:Y:S01]  /*66d0*/  UMOV UR31, 0xc0004010 ;  /* 0xc0004010001f7882 */ /* 0x000fe20000000000 */
[----:B------:R-:W-:Y:S01]  /*66e0*/  UIADD3 UR20, UPT, UPT, UR20, 0x1, URZ ;  /* 0x0000000114147890 */ /* 0x000fe2000fffe0ff */
[----:B-1----:R-:W-:Y:S01]  /*66f0*/  @P0 SHF.L.U32 R0, R2, 0x1f, RZ ;  /* 0x0000001f02000819 */ /* 0x002fe200000006ff */
[----:B------:R-:W-:Y:S02]  /*6700*/  UIADD3 UR18, UPT, UPT, UR18, -0x1, URZ ;  /* 0xffffffff12127890 */ /* 0x000fe4000fffe0ff */
[----:B------:R-:W-:Y:S01]  /*6710*/  UISETP.NE.AND UP0, UPT, UR20, UR19, UPT ;  /* 0x000000131400728c */ /* 0x000fe2000bf05270 */
[----:B------:R2:W3:Y:S01]  /*6720*/  @P0 SYNCS.PHASECHK.TRANS64.TRYWAIT P2, [UR6], R0 ;  /* 0x00000000ff0005a7 */ /* 0x0004e20008041106 */
[----:B------:R2:W-:Y:S01]  /*6730*/  UTCIMMA.2CTA gdesc[UR30], gdesc[UR28], tmem[UR10], tmem[UR26], idesc[UR27], UP3 ;  /* 0x00ff1a1c1e0075ea */ /* 0x0005e20009a0010a */
[----:B------:R-:W-:Y:S01]  /*6740*/  UPLOP3.LUT UP3, UPT, UPT, UPT, UPT, 0x80, 0x8 ;  /* 0x000000000008789c */ /* 0x000fe20003f6f070 */
[----:B------:R2:W-:Y:S01]  /*6750*/  UTCBAR.2CTA.MULTICAST [UR9], URZ, UR13 ;  /* 0x000000ff090073e9 */ /* 0x0005e2000820080d */
[----:B------:R-:W-:Y:S04]  /*6760*/  UMOV UR17, UR21 ;  /* 0x0000001500117c82 */ /* 0x000fe80008000000 */
[----:B------:R-:W-:Y:S05]  /*6770*/  BRA.U UP0, `(.L_x_142) ;  /* 0xfffffffd008c7547 */ /* 0x000fea000b83ffff */
.L_x_139:
[----:B------:R-:W-:Y:S01]  /*6780*/  UIADD3 UR11, UPT, UPT, UR11, 0x4c0, URZ ;  /* 0x000004c00b0b7890 */ /* 0x000fe2000fffe0ff */
[----:B------:R-:W-:-:S08]  /*6790*/  UMOV UR20, UR19 ;  /* 0x0000001300147c82 */ /* 0x000fd00008000000 */
[----:B------:R4:W-:Y:S01]  /*67a0*/  UTCBAR.2CTA.MULTICAST [UR11], URZ, UR12 ;  /* 0x000000ff0b0073e9 */ /* 0x0009e2000820080c */
[----:B------:R-:W-:Y:S02]  /*67b0*/  NOP ;  /* 0x0000000000007918 */ /* 0x000fe40000000000 */
.L_x_137:
[----:B------:R-:W-:Y:S01]  /*67c0*/  UIADD3 UR22, UPT, UPT, UR22, 0x1, URZ ;  /* 0x0000000116167890 */ /* 0x000fe2000fffe0ff */
[----:B------:R-:W-:-:S03]  /*67d0*/  ISETP.NE.AND P0, PT, R8, 0x2, PT ;  /* 0x000000020800780c */ /* 0x000fc60003f05270 */
[----:B------:R-:W-:Y:S01]  /*67e0*/  UISETP.NE.AND UP0, UPT, UR22, 0x4, UPT ;  /* 0x000000041600788c */ /* 0x000fe2000bf05270 */
[----:B-12---:R-:W-:Y:S02]  /*67f0*/  SEL R0, RZ, 0x1, P0 ;  /* 0x00000001ff007807 */ /* 0x006fe40000000000 */
[----:B------:R-:W-:Y:S01]  /*6800*/  SEL R8, R8, RZ, P0 ;  /* 0x000000ff08087207 */ /* 0x000fe20000000000 */
[----:B------:R-:W-:Y:S01]  /*6810*/  USEL UR6, URZ, 0x1, UP0 ;  /* 0x00000001ff067887 */ /* 0x000fe20008000000 */
[----:B------:R-:W-:Y:S01]  /*6820*/  LOP3.LUT R3, R3, R0, RZ, 0x3c, !PT ;  /* 0x0000000003037212 */ /* 0x000fe200078e3cff */
[----:B------:R-:W-:-:S04]  /*6830*/  USEL UR22, UR22, URZ, UP0 ;  /* 0x000000ff16167287 */ /* 0x000fc80008000000 */
[----:B------:R-:W-:Y:S01]  /*6840*/  LOP3.LUT R9, R9, UR6, RZ, 0x3c, !PT ;  /* 0x0000000609097c12 */ /* 0x000fe2000f8e3cff */
[----:B------:R-:W-:Y:S07]  /*6850*/  @P1 BRA `(.L_x_143) ;  /* 0xfffffff800c41947 */ /* 0x000fee000383ffff */
[----:B------:R-:W1:Y:S01]  /*6860*/  S2UR UR6, SR_CgaCtaId ;  /* 0x00000000000679c3 */ /* 0x000e620000008800 */
[----:B------:R-:W-:Y:S01]  /*6870*/  ELECT P0, URZ, PT ;  /* 0x0000000000ff782f */ /* 0x000fe20003800000 */
[----:B------:R-:W-:Y:S01]  /*6880*/  HFMA2 R0, -RZ, RZ, 0, 5.9604644775390625e-08 ;  /* 0x00000001ff007431 */ /* 0x000fe200000001ff */
[----:B------:R-:W-:-:S05]  /*6890*/  UMOV UR7, 0x40 ;  /* 0x0000004000077882 */ /* 0x000fca0000000000 */
[----:B------:R-:W-:Y:S01]  /*68a0*/  UVIRTCOUNT.DEALLOC.SMPOOL 0x80 ;  /* 0x000000800000784c */ /* 0x000fe20000000000 */
[----:B------:R-:W-:Y:S02]  /*68b0*/  UISETP.NE.AND UP0, UPT, UR5, URZ, UPT ;  /* 0x000000ff0500728c */ /* 0x000fe4000bf05270 */
[----:B-1----:R-:W-:-:S09]  /*68c0*/  ULEA UR6, UR6, UR7, 0x18 ;  /* 0x0000000706067291 */ /* 0x002fd2000f8ec0ff */
[----:B------:R1:W-:Y:S01]  /*68d0*/  @P0 STS.U8 [UR6+0x1c], R0 ;  /* 0x00001c00ff000988 */ /* 0x0003e20008000006 */
[----:B------:R-:W-:Y:S05]  /*68e0*/  BRA.U UP0, `(.L_x_144) ;  /* 0x0000000100a07547 */ /* 0x000fea000b800000 */
[----:B------:R-:W-:Y:S01]  /*68f0*/  UIADD3 UR5, UPT, UPT, UR8, 0x4e0, URZ ;  /* 0x000004e008057890 */ /* 0x000fe2000fffe0ff */
[----:B------:R-:W-:-:S03]  /*6900*/  SHF.L.U32 R3, R9, 0x1f, RZ ;  /* 0x0000001f09037819 */ /* 0x000fc600000006ff */
[----:B------:R-:W-:-:S09]  /*6910*/  ULEA UR7, UR22, UR5, 0x3 ;  /* 0x0000000516077291 */ /* 0x000fd2000f8e18ff */
[----:B------:R-:W2:Y:S02]  /*6920*/  SYNCS.PHASECHK.TRANS64.TRYWAIT P0, [UR7], R3 ;  /* 0x00000003ff0075a7 */ /* 0x000ea40008001107 */
[----:B--2---:R-:W-:Y:S05]  /*6930*/  @!P0 BRA `(.L_x_145) ;  /* 0x0000004c00408947 */ /* 0x004fea0003800000 */
.L_x_341:
        /* <DEDUP_REMOVED lines=9> */
.L_x_343:
        /* <DEDUP_REMOVED lines=9> */
.L_x_345:
[----:B------:R-:W-:-:S04]  /*6a60*/  UIADD3 UR9, UPT, UPT, UR9, 0x1, URZ ;  /* 0x0000000109097890 */ /* 0x000fc8000fffe0ff */
[----:B------:R-:W-:-:S04]  /*6a70*/  UISETP.NE.AND UP1, UPT, UR9, 0x4, UPT ;  /* 0x000000040900788c */ /* 0x000fc8000bf25270 */
[----:B------:R-:W-:Y:S02]  /*6a80*/  USEL UR7, URZ, 0x1, UP1 ;  /* 0x00000001ff077887 */ /* 0x000fe40008800000 */
[----:B------:R-:W-:-:S04]  /*6a90*/  USEL UR9, UR9, URZ, UP1 ;  /* 0x000000ff09097287 */ /* 0x000fc80008800000 */
[----:B------:R-:W-:Y:S01]  /*6aa0*/  ULEA UR9, UR9, UR5, 0x3 ;  /* 0x0000000509097291 */ /* 0x000fe2000f8e18ff */
[----:B-1----:R-:W-:-:S04]  /*6ab0*/  LOP3.LUT R3, R2, UR7, RZ, 0x3c, !PT ;  /* 0x0000000702037c12 */ /* 0x002fc8000f8e3cff */
[----:B------:R-:W-:Y:S01]  /*6ac0*/  SHF.L.U32 R3, R3, 0x1f, RZ ;  /* 0x0000001f03037819 */ /* 0x000fe200000006ff */
[----:B------:R-:W-:-:S04]  /*6ad0*/  IMAD.U32 R0, RZ, RZ, UR9 ;  /* 0x00000009ff007e24 */ /* 0x000fc8000f8e00ff */
[----:B------:R1:W2:Y:S03]  /*6ae0*/  SYNCS.PHASECHK.TRANS64.TRYWAIT P0, [R0+URZ], R3 ;  /* 0x00000003000075a7 */ /* 0x0002a600080011ff */
[----:B--2---:R-:W-:Y:S05]  /*6af0*/  @!P0 NANOSLEEP.SYNCS 0x989680 ;  /* 0x009896800000895d */ /* 0x004fea0003900000 */
[----:B------:R-:W2:Y:S02]  /*6b00*/  @!P0 SYNCS.PHASECHK.TRANS64 P0, [R0+URZ], R3 ;  /* 0x00000003000085a7 */ /* 0x000ea400080010ff */
[----:B--2---:R-:W-:Y:S05]  /*6b10*/  @P0 BRA `(.L_x_148) ;  /* 0x0000000000200947 */ /* 0x004fea0003800000 */
.L_x_149:
[----:B--2---:R2:W1:Y:S02]  /*6b20*/  SYNCS.PHASECHK.TRANS64.TRYWAIT P0, [R0+URZ], R3 ;  /* 0x00000003000075a7 */ /* 0x00446400080011ff */
[----:B-1----:R-:W-:Y:S05]  /*6b30*/  @!P0 NANOSLEEP.SYNCS 0x989680 ;  /* 0x009896800000895d */ /* 0x002fea0003900000 */
[----:B------:R-:W1:Y:S02]  /*6b40*/  @!P0 SYNCS.PHASECHK.TRANS64 P0, [R0+URZ], R3 ;  /* 0x00000003000085a7 */ /* 0x000e6400080010ff */
[----:B-1----:R-:W-:Y:S05]  /*6b50*/  @!P0 BRA `(.L_x_149) ;  /* 0xfffffffc00f08947 */ /* 0x002fea000383ffff */
[----:B------:R-:W-:Y:S05]  /*6b60*/  BRA `(.L_x_148) ;  /* 0x00000000000c7947 */ /* 0x000fea0003800000 */
.L_x_144:
[----:B------:R-:W-:-:S04]  /*6b70*/  UIADD3 UR5, UPT, UPT, UR8, 0x520, URZ ;  /* 0x0000052008057890 */ /* 0x000fc8000fffe0ff */
[----:B------:R-:W-:-:S09]  /*6b80*/  UPRMT UR5, UR4, 0x654, UR5 ;  /* 0x0000065404057896 */ /* 0x000fd20008000005 */
[----:B------:R-:W-:Y:S03]  /*6b90*/  SYNCS.ARRIVE.TRANS64.RED.A1T0 RZ, [UR5], RZ ;  /* 0x000000ffffff79a7 */ /* 0x000fe60008100405 */
.L_x_148:
[----:B-12---:R-:W-:Y:S01]  /*6ba0*/  SHF.L.U32 R3, RZ, 0x1f, RZ ;  /* 0x0000001fff037819 */ /* 0x006fe200000006ff */
[----:B------:R-:W-:Y:S01]  /*6bb0*/  UIADD3 UR5, UPT, UPT, UR8, 0x520, URZ ;  /* 0x0000052008057890 */ /* 0x000fe2000fffe0ff */
[----:B------:R-:W-:Y:S02]  /*6bc0*/  PLOP3.LUT P0, PT, PT, PT, UP0, 0x80, 0x8 ;  /* 0x000000000008781c */ /* 0x000fe40003f0f008 */
[----:B------:R-:W1:Y:S02]  /*6bd0*/  SYNCS.PHASECHK.TRANS64.TRYWAIT P1, [UR8+0x520], R3 ;  /* 0x00052003ff0075a7 */ /* 0x000e640008021108 */
[----:B-1----:R-:W-:Y:S09]  /*6be0*/  @!P1 BRA `(.L_x_150) ;  /* 0x0000004800dc9947 */ /* 0x002ff20003800000 */
.L_x_347:
[----:B------:R-:W-:Y:S01]  /*6bf0*/  @!UP0 UPRMT UR5, UR4, 0x654, UR5 ;  /* 0x0000065404058896 */ /* 0x000fe20008000005 */
[----:B------:R-:W-:Y:S02]  /*6c00*/  UMOV UR8, 0xffff ;  /* 0x0000ffff00087882 */ /* 0x000fe40000000000 */
[----:B------:R-:W-:-:S06]  /*6c10*/  UMOV UR4, 0x1 ;  /* 0x0000000100047882 */ /* 0x000fcc0000000000 */
[----:B------:R-:W-:Y:S01]  /*6c20*/  @!P0 SYNCS.ARRIVE.TRANS64.RED.A1T0 RZ, [UR5], RZ ;  /* 0x000000ffffff89a7 */ /* 0x000fe20008100405 */
[----:B------:R-:W-:Y:S01]  /*6c30*/  NOP ;  /* 0x0000000000007918 */ /* 0x000fe20000000000 */
[----:B-1----:R-:W1:Y:S01]  /*6c40*/  LDS R0, [UR6+0x14] ;  /* 0x00001406ff007984 */ /* 0x002e620008000800 */
[----:B------:R-:W-:-:S04]  /*6c50*/  ULOP3.LUT UR5, UR24, 0xffff, URZ, 0xc0, !UPT ;  /* 0x0000ffff18057892 */ /* 0x000fc8000f8ec0ff */
[----:B------:R-:W-:-:S04]  /*6c60*/  USHF.R.U32.HI UR5, URZ, 0x5, UR5 ;  /* 0x00000005ff057899 */ /* 0x000fc80008011605 */
[----:B------:R-:W-:Y:S02]  /*6c70*/  USHF.L.U32 UR8, UR8, UR5, URZ ;  /* 0x0000000508087299 */ /* 0x000fe400080006ff */
[----:B------:R-:W-:-:S04]  /*6c80*/  USHF.L.U32 UR4, UR4, UR5, URZ ;  /* 0x0000000504047299 */ /* 0x000fc800080006ff */
[----:B-1----:R-:W-:-:S04]  /*6c90*/  LOP3.LUT R0, R0, UR8, RZ, 0xc0, !PT ;  /* 0x0000000800007c12 */ /* 0x002fc8000f8ec0ff */
[----:B------:R-:W-:-:S13]  /*6ca0*/  ISETP.NE.AND P0, PT, R0, UR8, PT ;  /* 0x0000000800007c0c */ /* 0x000fda000bf05270 */
[----:B------:R-:W-:Y:S05]  /*6cb0*/  @P0 BRA `(.L_x_151) ;  /* 0x0000000000580947 */ /* 0x000fea0003800000 */
[----:B------:R-:W1:Y:S02]  /*6cc0*/  LDS R0, [UR6+0x18] ;  /* 0x00001806ff007984 */ /* 0x000e640008000800 */
[----:B-1----:R-:W-:-:S04]  /*6cd0*/  LOP3.LUT R0, R0, UR4, RZ, 0xc0, !PT ;  /* 0x0000000400007c12 */ /* 0x002fc8000f8ec0ff */
[----:B------:R-:W-:-:S13]  /*6ce0*/  ISETP.NE.AND P0, PT, R0, UR4, PT ;  /* 0x0000000400007c0c */ /* 0x000fda000bf05270 */
[----:B------:R-:W-:Y:S05]  /*6cf0*/  @P0 BRA `(.L_x_152) ;  /* 0x00000000003c0947 */ /* 0x000fea0003800000 */
[----:B------:R-:W1:Y:S01]  /*6d00*/  S2R R2, SR_LANEID ;  /* 0x0000000000027919 */ /* 0x000e620000000000 */
[----:B------:R-:W-:Y:S01]  /*6d10*/  ULOP3.LUT UR8, URZ, UR8, URZ, 0x33, !UPT ;  /* 0x00000008ff087292 */ /* 0x000fe2000f8e33ff */
[----:B------:R-:W-:Y:S01]  /*6d20*/  LOP3.LUT R4, RZ, UR4, RZ, 0x33, !PT ;  /* 0x00000004ff047c12 */ /* 0x000fe2000f8e33ff */
[----:B------:R-:W-:Y:S02]  /*6d30*/  VOTEU.ANY UR7, UPT, PT ;  /* 0x0000000000077886 */ /* 0x000fe400038e0100 */
[----:B------:R-:W-:Y:S01]  /*6d40*/  UFLO.U32 UR7, UR7 ;  /* 0x00000007000772bd */ /* 0x000fe200080e0000 */
[----:B------:R-:W2:Y:S01]  /*6d50*/  REDUX UR4, R4 ;  /* 0x00000000040473c4 */ /* 0x000ea20000000000 */
[----:B------:R-:W-:-:S06]  /*6d60*/  IMAD.U32 R0, RZ, RZ, UR8 ;  /* 0x00000008ff007e24 */ /* 0x000fcc000f8e00ff */
[----:B------:R1:W-:Y:S01]  /*6d70*/  UTCATOMSWS.AND URZ, UR8 ;  /* 0x0000000800ff79e3 */ /* 0x0003e20008000000 */
[----:B------:R-:W3:Y:S01]  /*6d80*/  REDUX UR5, R0 ;  /* 0x00000000000573c4 */ /* 0x000ee20000000000 */
[----:B-1----:R-:W-:Y:S01]  /*6d90*/  ISETP.EQ.U32.AND P0, PT, R2, UR7, PT ;  /* 0x0000000702007c0c */ /* 0x002fe2000bf02070 */
[----:B--2---:R-:W-:Y:S01]  /*6da0*/  IMAD.U32 R2, RZ, RZ, UR4 ;  /* 0x00000004ff027e24 */ /* 0x004fe2000f8e00ff */
[----:B---3--:R-:W-:-:S11]  /*6db0*/  MOV R3, UR5 ;  /* 0x0000000500037c02 */ /* 0x008fd60008000f00 */
[----:B------:R1:W-:Y:S04]  /*6dc0*/  @P0 ATOMS.AND RZ, [UR6+0x14], R3 ;  /* 0x00001403ffff098c */ /* 0x0003e8000a800006 */
[----:B------:R1:W-:Y:S01]  /*6dd0*/  @P0 ATOMS.AND RZ, [UR6+0x18], R2 ;  /* 0x00001802ffff098c */ /* 0x0003e2000a800006 */
[----:B------:R-:W-:Y:S05]  /*6de0*/  BRA `(.L_x_153) ;  /* 0x0000000000147947 */ /* 0x000fea0003800000 */
.L_x_152:
[----:B------:R-:W-:Y:S02]  /*6df0*/  MOV R2, 0x6e10 ;  /* 0x00006e1000027802 */ /* 0x000fe40000000f00 */
[----:B---345:R-:W-:Y:S05]  /*6e00*/  CALL.REL.NOINC `($__internal_0_$__cuda_sm10x_tcgen05_guardrail_trap_col_being_dealloced_not_returned_by_alloc) ;  /* 0x0000004800f07944 */ /* 0x038fea0003c00000 */
[----:B------:R-:W-:Y:S05]  /*6e10*/  BRA `(.L_x_153) ;  /* 0x0000000000087947 */ /* 0x000fea0003800000 */
.L_x_151:
[----:B------:R-:W-:Y:S02]  /*6e20*/  MOV R2, 0x6e40 ;  /* 0x00006e4000027802 */ /* 0x000fe40000000f00 */
[----:B---345:R-:W-:Y:S05]  /*6e30*/  CALL.REL.NOINC `($__internal_2_$__cuda_sm10x_tcgen05_guardrail_trap_unallocated_columns_being_dealloced) ;  /* 0x0000004800fc7944 */ /* 0x038fea0003c00000 */
.L_x_153:
[----:B------:R-:W-:Y:S01]  /*6e40*/  NOP ;  /* 0x0000000000007918 */ /* 0x000fe20000000000 */
[----:B----4-:R-:W-:Y:S05]  /*6e50*/  EXIT ;  /* 0x000000000000794d */ /* 0x010fea0003800000 */
.L_x_124:
[----:B------:R-:W-:-:S09]  /*6e60*/  UISETP.NE.OR UP5, UPT, UR10, 0x3, !UP5 ;  /* 0x000000030a00788c */ /* 0x000fd2000efa5670 */
[----:B------:R-:W-:Y:S05]  /*6e70*/  BRA.U UP5, `(.L_x_154) ;  /* 0x0000000905c87547 */ /* 0x000fea000b800000 */
[----:B------:R-:W1:Y:S01]  /*6e80*/  LDC R0, c[0x0][0xb30] ;  /* 0x0002cc00ff007b82 */ /* 0x000e620000000800 */
[----:B------:R-:W2:Y:S01]  /*6e90*/  LDCU.64 UR8, c[0x0][0x888] ;  /* 0x00011100ff0877ac */ /* 0x000ea20008000a00 */
[----:B------:R-:W-:Y:S01]  /*6ea0*/  IMAD.MOV.U32 R30, RZ, RZ, 0x1 ;  /* 0x00000001ff1e7424 */ /* 0x000fe200078e00ff */
[----:B------:R-:W-:Y:S01]  /*6eb0*/  CS2R R28, SRZ ;  /* 0x00000000001c7805 */ /* 0x000fe2000001ff00 */
[----:B------:R-:W-:Y:S01]  /*6ec0*/  IMAD.MOV.U32 R25, RZ, RZ, 0x1000 ;  /* 0x00001000ff197424 */ /* 0x000fe200078e00ff */
[----:B------:R-:W3:Y:S03]  /*6ed0*/  LDCU.64 UR4, c[0x0][0x890] ;  /* 0x00011200ff0477ac */ /* 0x000ee60008000a00 */
[----:B------:R-:W4:Y:S01]  /*6ee0*/  LDC R19, c[0x0][0x370] ;  /* 0x0000dc00ff137b82 */ /* 0x000f220000000800 */
[----:B------:R-:W-:Y:S01]  /*6ef0*/  UMOV UR6, 0x400 ;  /* 0x0000040000067882 */ /* 0x000fe20000000000 */
[----:B------:R-:W-:-:S02]  /*6f00*/  UPLOP3.LUT UP1, UPT, UPT, UPT, UPT, 0x40, 0x4 ;  /* 0x000000000004789c */ /* 0x000fc40003f2e870 */
[----:B------:R-:W-:-:S04]  /*6f10*/  ULEA UR6, UR37, UR6, 0x18 ;  /* 0x0000000625067291 */ /* 0x000fc8000f8ec0ff */
[----:B------:R-:W4:Y:S01]  /*6f20*/  LDC R2, c[0x0][0xb0c] ;  /* 0x0002c300ff027b82 */ /* 0x000f220000000800 */
[----:B--2---:R-:W-:Y:S02]  /*6f30*/  UISETP.NE.U32.AND UP2, UPT, UR8, URZ, UPT ;  /* 0x000000ff0800728c */ /* 0x004fe4000bf45070 */
[----:B------:R-:W-:Y:S02]  /*6f40*/  UIADD3 UR8, UPT, UPT, UR6, 0x480, URZ ;  /* 0x0000048006087890 */ /* 0x000fe4000fffe0ff */
[----:B---3--:R-:W-:-:S03]  /*6f50*/  UISETP.NE.U32.AND UP3, UPT, UR4, URZ, UPT ;  /* 0x000000ff0400728c */ /* 0x008fc6000bf65070 */
[----:B------:R-:W2:Y:S01]  /*6f60*/  LDC R18, c[0x0][0xb20] ;  /* 0x0002c800ff127b82 */ /* 0x000ea20000000800 */
[----:B-1----:R-:W-:Y:S01]  /*6f70*/  ISETP.NE.AND P1, PT, R0, 0x1, PT ;  /* 0x000000010000780c */ /* 0x002fe20003f25270 */
[----:B------:R-:W-:Y:S02]  /*6f80*/  UISETP.NE.AND.EX UP2, UPT, UR9, URZ, UPT, UP2 ;  /* 0x000000ff0900728c */ /* 0x000fe4000bf45320 */
[----:B------:R-:W-:Y:S02]  /*6f90*/  UPRMT UR37, UR37, 0x654, UR8 ;  /* 0x0000065425257896 */ /* 0x000fe40008000008 */
[----:B------:R-:W-:Y:S02]  /*6fa0*/  UISETP.NE.AND.EX UP3, UPT, UR5, URZ, UPT, UP3 ;  /* 0x000000ff0500728c */ /* 0x000fe4000bf65330 */
[----:B------:R-:W1:Y:S08]  /*6fb0*/  LDC.64 R32, c[0x0][0x348] ;  /* 0x0000d200ff207b82 */ /* 0x000e700000000a00 */
[----:B------:R-:W3:Y:S08]  /*6fc0*/  LDC.64 R16, c[0x0][0xb10] ;  /* 0x0002c400ff107b82 */ /* 0x000ef00000000a00 */
[----:B------:R-:W1:Y:S08]  /*6fd0*/  LDC.64 R6, c[0x0][0xb18] ;  /* 0x0002c600ff067b82 */ /* 0x000e700000000a00 */
[----:B------:R-:W1:Y:S08]  /*6fe0*/  LDC.64 R4, c[0x0][0xb28] ;  /* 0x0002ca00ff047b82 */ /* 0x000e700000000a00 */
[----:B--2-4-:R-:W1:Y:S02]  /*6ff0*/  LDC R24, c[0x0][0x374] ;  /* 0x0000dd00ff187b82 */ /* 0x014e640000000800 */
.L_x_162:
[C---:B------:R-:W-:Y:S02]  /*7000*/  LEA R0, R29.reuse, UR6, 0x3 ;  /* 0x000000061d007c11 */ /* 0x040fe4000f8e18ff */
[----:B------:R-:W-:Y:S02]  /*7010*/  SHF.L.U32 R3, R28, 0x1f, RZ ;  /* 0x0000001f1c037819 */ /* 0x000fe400000006ff */
[----:B------:R-:W-:Y:S02]  /*7020*/  LEA R20, R29, UR6, 0x4 ;  /* 0x000000061d147c11 */ /* 0x000fe4000f8e20ff */
[----:B--2---:R-:W2:Y:S02]  /*7030*/  SYNCS.PHASECHK.TRANS64.TRYWAIT P0, [R0+URZ+0x4a0], R3 ;  /* 0x0004a003000075a7 */ /* 0x004ea400080011ff */
[----:B--2---:R-:W-:Y:S05]  /*7040*/  @!P0 BRA `(.L_x_155) ;  /* 0x0000004400dc8947 */ /* 0x004fea0003800000 */
.L_x_348:
[----:B------:R-:W-:Y:S01]  /*7050*/  ISETP.GE.AND P0, PT, R40, 0x1, PT ;  /* 0x000000012800780c */ /* 0x000fe20003f06270 */
[----:B------:R-:W4:Y:S01]  /*7060*/  LDS.128 R20, [R20+0x530] ;  /* 0x0005300014147984 */ /* 0x000f220000000c00 */
[----:B------:R-:W-:Y:S01]  /*7070*/  ISETP.NE.U32.AND P4, PT, RZ, UR4, PT ;  /* 0x00000004ff007c0c */ /* 0x000fe2000bf85070 */
[----:B--2---:R-:W-:Y:S01]  /*7080*/  VIADD R0, R0, 0x4b0 ;  /* 0x000004b000007836 */ /* 0x004fe20000000000 */
[----:B------:R-:W-:Y:S02]  /*7090*/  SHF.L.U32 R26, R30, 0x1f, RZ ;  /* 0x0000001f1e1a7819 */ /* 0x000fe400000006ff */
[----:B------:R-:W-:Y:S02]  /*70a0*/  ISETP.NE.AND.EX P4, PT, RZ, UR5, PT, P4 ;  /* 0x00000005ff007c0c */ /* 0x000fe4000bf85340 */
[----:B------:R-:W-:Y:S01]  /*70b0*/  PRMT R0, RZ, 0x654, R0 ;  /* 0x00000654ff007816 */ /* 0x000fe20000000000 */
[----:B------:R-:W-:Y:S01]  /*70c0*/  @!PT LDS RZ, [RZ] ;  /* 0x00000000fffff984 */ /* 0x000fe20000000800 */
[----:B------:R-:W-:Y:S01]  /*70d0*/  @!PT LDS RZ, [RZ] ;  /* 0x00000000fffff984 */ /* 0x000fe20000000800 */
[----:B------:R-:W-:Y:S01]  /*70e0*/  @!PT LDS RZ, [RZ] ;  /* 0x00000000fffff984 */ /* 0x000fe20000000800 */
[----:B------:R-:W-:Y:S01]  /*70f0*/  @!PT LDS RZ, [RZ] ;  /* 0x00000000fffff984 */ /* 0x000fe20000000800 */
[----:B------:R2:W-:Y:S06]  /*7100*/  MEMBAR.ALL.CTA ;  /* 0x0000000000007992 */ /* 0x0005ec0000008000 */
[----:B--2---:R-:W2:Y:S02]  /*7110*/  FENCE.VIEW.ASYNC.S ;  /* 0x00000000000073c6 */ /* 0x004ea40000000000 */
[----:B--2---:R2:W-:Y:S01]  /*7120*/  SYNCS.ARRIVE.TRANS64.RED.A1T0 RZ, [R0+URZ], RZ ;  /* 0x000000ff00ff79a7 */ /* 0x0045e200081004ff */
[----:B----4-:R-:W-:Y:S11]  /*7130*/  LOP3.LUT P3, RZ, R22, 0x1, RZ, 0xc0, !PT ;  /* 0x0000000116ff7812 */ /* 0x010ff6000786c0ff */
[----:B------:R-:W-:Y:S02]  /*7140*/  @!UPT UIADD3 URZ, UPT, UPT, URZ, URZ, URZ ;  /* 0x000000fffffff290 */ /* 0x000fe4000fffe0ff */
[----:B------:R-:W-:Y:S02]  /*7150*/  @P3 MOV R13, R20 ;  /* 0x00000014000d3202 */ /* 0x000fe40000000f00 */
[----:B------:R-:W-:Y:S01]  /*7160*/  @P3 LOP3.LUT R8, R21, 0xffff, RZ, 0xc0, !PT ;  /* 0x0000ffff15083812 */ /* 0x000fe200078ec0ff */
[----:B--2---:R-:W-:Y:S06]  /*7170*/  @!P0 BRA `(.L_x_156) ;  /* 0x0000000000a48947 */ /* 0x004fec0003800000 */
[----:B-1----:R-:W-:Y:S01]  /*7180*/  IMAD.HI.U32 R31, R24, R7, RZ ;  /* 0x00000007181f7227 */ /* 0x002fe200078e00ff */
[----:B------:R-:W-:Y:S02]  /*7190*/  ISETP.NE.AND P0, PT, R6, 0x1, PT ;  /* 0x000000010600780c */ /* 0x000fe40003f05270 */
[----:B------:R-:W-:Y:S01]  /*71a0*/  ISETP.NE.AND P2, PT, R40, 0x1, PT ;  /* 0x000000012800780c */ /* 0x000fe20003f45270 */
[----:B---3--:R-:W-:Y:S01]  /*71b0*/  IMAD.HI.U32 R34, R19, R16, RZ ;  /* 0x0000001013227227 */ /* 0x008fe200078e00ff */
[----:B------:R-:W-:Y:S02]  /*71c0*/  SHF.R.U32.HI R31, RZ, R18, R31 ;  /* 0x00000012ff1f7219 */ /* 0x000fe4000001161f */
[----:B------:R-:W-:Y:S01]  /*71d0*/  ISETP.NE.AND P5, PT, R2, 0x1, PT ;  /* 0x000000010200780c */ /* 0x000fe20003fa5270 */
[----:B------:R-:W-:Y:S01]  /*71e0*/  IMAD.HI.U32 R36, R13, R16, RZ ;  /* 0x000000100d247227 */ /* 0x000fe200078e00ff */
[----:B------:R-:W-:Y:S02]  /*71f0*/  SHF.R.U32.HI R34, RZ, R17, R34 ;  /* 0x00000011ff227219 */ /* 0x000fe40000011622 */
[----:B------:R-:W-:Y:S01]  /*7200*/  SEL R3, R24, R31, !P0 ;  /* 0x0000001f18037207 */ /* 0x000fe20004000000 */
[C---:B------:R-:W-:Y:S01]  /*7210*/  IMAD.HI.U32 R31, R8.reuse, R7, RZ ;  /* 0x00000007081f7227 */ /* 0x040fe200078e00ff */
[----:B------:R-:W-:Y:S02]  /*7220*/  SEL R11, R19, R34, !P5 ;  /* 0x00000022130b7207 */ /* 0x000fe40006800000 */
[----:B------:R-:W-:Y:S01]  /*7230*/  SHF.R.U32.HI R36, RZ, R17, R36 ;  /* 0x00000011ff247219 */ /* 0x000fe20000011624 */
[----:B------:R-:W-:Y:S01]  /*7240*/  IMAD.HI.U32 R38, R3, R4, RZ ;  /* 0x0000000403267227 */ /* 0x000fe200078e00ff */
[----:B------:R-:W-:Y:S03]  /*7250*/  SHF.R.U32.HI R31, RZ, R18, R31 ;  /* 0x00000012ff1f7219 */ /* 0x000fe6000001161f */
[----:B------:R-:W-:Y:S01]  /*7260*/  IMAD.HI.U32 R34, R11, R4, RZ ;  /* 0x000000040b227227 */ /* 0x000fe200078e00ff */
[----:B------:R-:W-:Y:S02]  /*7270*/  @P2 SHF.R.U32.HI R3, RZ, R5, R38 ;  /* 0x00000005ff032219 */ /* 0x000fe40000011626 */
[----:B------:R-:W-:Y:S02]  /*7280*/  SEL R9, R8, R31, !P0 ;  /* 0x0000001f08097207 */ /* 0x000fe40004000000 */
[----:B------:R-:W-:Y:S01]  /*7290*/  @P2 SHF.R.U32.HI R11, RZ, R5, R34 ;  /* 0x00000005ff0b2219 */ /* 0x000fe20000011622 */
[C---:B------:R-:W-:Y:S01]  /*72a0*/  IMAD R10, R40.reuse, R3, RZ ;  /* 0x00000003280a7224 */ /* 0x040fe200078e02ff */
[----:B------:R-:W-:Y:S01]  /*72b0*/  SEL R3, R13, R36, !P5 ;  /* 0x000000240d037207 */ /* 0x000fe20006800000 */
[C---:B------:R-:W-:Y:S03]  /*72c0*/  IMAD.HI.U32 R14, R9.reuse, R4, RZ ;  /* 0x00000004090e7227 */ /* 0x040fe600078e00ff */
[----:B------:R-:W-:Y:S01]  /*72d0*/  ISETP.GE.AND P0, PT, R9, R10, PT ;  /* 0x0000000a0900720c */ /* 0x000fe20003f06270 */
[C---:B------:R-:W-:Y:S01]  /*72e0*/  IMAD R12, R40.reuse, R11, RZ ;  /* 0x0000000b280c7224 */ /* 0x040fe200078e02ff */
[-C--:B------:R-:W-:Y:S04]  /*72f0*/  SHF.R.U32.HI R14, RZ, R5.reuse, R14 ;  /* 0x00000005ff0e7219 */ /* 0x080fe8000001160e */
[----:B------:R-:W-:Y:S02]  /*7300*/  ISETP.GE.OR P0, PT, R3, R12, P0 ;  /* 0x0000000c0300720c */ /* 0x000fe40000706670 */
[----:B------:R-:W-:Y:S05]  /*7310*/  SEL R15, R9, R14, !P2 ;  /* 0x0000000e090f7207 */ /* 0x000fea0005000000 */
[----:B------:R-:W-:Y:S04]  /*7320*/  IMAD.MOV R14, RZ, RZ, -R15 ;  /* 0x000000ffff0e7224 */ /* 0x000fe800078e0a0f */
[----:B------:R-:W-:Y:S02]  /*7330*/  IMAD R14, R40, R14, R9 ;  /* 0x0000000e280e7224 */ /* 0x000fe400078e0209 */
[C---:B------:R-:W-:Y:S05]  /*7340*/  @!P0 IMAD.HI.U32 R10, R3.reuse, R4, RZ ;  /* 0x00000004030a8227 */ /* 0x040fea00078e00ff */
[----:B------:R-:W-:Y:S04]  /*7350*/  @!P0 SHF.R.U32.HI R10, RZ, R5, R10 ;  /* 0x00000005ff0a8219 */ /* 0x000fe8000001160a */
[----:B------:R-:W-:Y:S01]  /*7360*/  @!P0 SEL R0, R3, R10, !P2 ;  /* 0x0000000a03008207 */ /* 0x000fe20005000000 */
[----:B------:R-:W-:Y:S03]  /*7370*/  IMAD.MOV R10, RZ, RZ, -R3 ;  /* 0x000000ffff0a7224 */ /* 0x000fe600078e0a03 */
[----:B------:R-:W-:Y:S01]  /*7380*/  @!P0 IADD3 R15, PT, PT, R15, -R0, RZ ;  /* 0x800000000f0f8210 */ /* 0x000fe20007ffe0ff */
[----:B------:R-:W-:Y:S01]  /*7390*/  @!P0 IMAD R0, R11, R14, R0 ;  /* 0x0000000e0b008224 */ /* 0x000fe200078e0200 */
[----:B------:R-:W-:Y:S01]  /*73a0*/  IADD3 R11, PT, PT, -R9, RZ, RZ ;  /* 0x000000ff090b7210 */ /* 0x000fe20007ffe1ff */
[----:B------:R-:W-:Y:S02]  /*73b0*/  IMAD R13, R2, R10, R13 ;  /* 0x0000000a020d7224 */ /* 0x000fe400078e020d */
[----:B------:R-:W-:Y:S02]  /*73c0*/  @!P0 IMAD R9, R15, R40, R3 ;  /* 0x000000280f098224 */ /* 0x000fe400078e0203 */
[----:B------:R-:W-:Y:S02]  /*73d0*/  @!P0 IMAD.MOV.U32 R3, RZ, RZ, R0 ;  /* 0x000000ffff038224 */ /* 0x000fe400078e0000 */
[----:B------:R-:W-:Y:S02]  /*73e0*/  IMAD R8, R6, R11, R8 ;  /* 0x0000000b06087224 */ /* 0x000fe400078e0208 */
[----:B------:R-:W-:Y:S02]  /*73f0*/  IMAD R13, R3, R2, R13 ;  /* 0x00000002030d7224 */ /* 0x000fe400078e020d */
[----:B------:R-:W-:Y:S02]  /*7400*/  IMAD R8, R9, R6, R8 ;  /* 0x0000000609087224 */ /* 0x000fe400078e0208 */
.L_x_156:
[----:B------:R-:W-:Y:S05]  /*7410*/  BRA.U UP1, `(.L_x_157) ;  /* 0x0000000101107547 */ /* 0x000fea000b800000 */
[----:B------:R-:W-:Y:S04]  /*7420*/  MOV R0, UR7 ;  /* 0x0000000700007c02 */ /* 0x000fe80008000f00 */
[----:B------:R-:W-:Y:S04]  /*7430*/  SHF.L.U32 R3, R0, 0x1f, RZ ;  /* 0x0000001f00037819 */ /* 0x000fe800000006ff */
[----:B------:R-:W2:Y:S02]  /*7440*/  SYNCS.PHASECHK.TRANS64.TRYWAIT P0, [UR6+0x498], R3 ;  /* 0x00049803ff0075a7 */ /* 0x000ea40008001106 */
[----:B--2---:R-:W-:Y:S05]  /*7450*/  @!P0 BRA `(.L_x_158) ;  /* 0x0000004000ec8947 */ /* 0x004fea0003800000 */
.L_x_157:
[----:B------:R-:W-:Y:S05]  /*7460*/  BRA.U !UP3, `(.L_x_159) ;  /* 0x000000010b347547 */ /* 0x000fea000b800000 */
[----:B------:R-:W-:Y:S01]  /*7470*/  UPLOP3.LUT UP0, UPT, UPT, UPT, UP2, 0x80, 0x8 ;  /* 0x000000000008789c */ /* 0x000fe20003f0f020 */
[----:B--2---:R-:W-:Y:S02]  /*7480*/  HFMA2 R0, -RZ, RZ, 0, 5.9604644775390625e-08 ;  /* 0x00000001ff007431 */ /* 0x004fe400000001ff */
[----:B------:R-:W-:Y:S03]  /*7490*/  IMAD.MOV.U32 R99, RZ, RZ, 0x1 ;  /* 0x00000001ff637424 */ /* 0x000fe600078e00ff */
[----:B------:R-:W-:Y:S05]  /*74a0*/  PLOP3.LUT P0, PT, PT, PT, UP0, 0x80, 0x8 ;  /* 0x000000000008781c */ /* 0x000fea0003f0f008 */
[----:B------:R-:W2:Y:S01]  /*74b0*/  @UP0 LDCU.64 UR10, c[0x0][0x888] ;  /* 0x00011100ff0a07ac */ /* 0x000ea20008000a00 */
[----:B------:R-:W-:Y:S07]  /*74c0*/  @UP0 UIMAD UR8, UR36, UR4, URZ ;  /* 0x00000004240802a4 */ /* 0x000fee000f8e02ff */
[----:B------:R-:W-:Y:S01]  /*74d0*/  @!P0 PRMT R99, R0, 0x7610, R99 ;  /* 0x0000761000638816 */ /* 0x000fe20000000063 */
[----:B--2---:R-:W-:Y:S03]  /*74e0*/  @UP0 UIMAD.WIDE UR10, UR8, 0x4, UR10 ;  /* 0x00000004080a08a5 */ /* 0x004fe6000f8e020a */
[----:B------:R-:W2:Y:S03]  /*74f0*/  @!UP0 LDCU UR8, c[0x0][0x880] ;  /* 0x00011000ff0887ac */ /* 0x000ea60008000800 */
[----:B------:R-:W-:Y:S01]  /*7500*/  IMAD.U32 R10, RZ, RZ, UR10 ;  /* 0x0000000aff0a7e24 */ /* 0x000fe2000f8e00ff */
[----:B------:R-:W-:Y:S05]  /*7510*/  MOV R11, UR11 ;  /* 0x0000000b000b7c02 */ /* 0x000fea0008000f00 */
[----:B-----5:R4:W5:Y:S02]  /*7520*/  @P0 LDG.E R48, desc[UR40][R10.64] ;  /* 0x000000280a300981 */ /* 0x020964000c1e1900 */
[----:B--2-4-:R-:W-:Y:S07]  /*7530*/  @!P0 IMAD.U32 R48, RZ, RZ, UR8 ;  /* 0x00000008ff308e24 */ /* 0x014fee000f8e00ff */
.L_x_159:
[----:B-----5:R-:W-:Y:S01]  /*7540*/  @!P4 ISETP.EQ.AND P5, PT, R48, RZ, PT ;  /* 0x000000ff3000c20c */ /* 0x020fe20003fa2270 */
[----:B------:R-:W-:Y:S01]  /*7550*/  @!UPT UIADD3 URZ, UPT, UPT, URZ, URZ, URZ ;  /* 0x000000fffffff290 */ /* 0x000fe2000fffe0ff */
[----:B------:R-:W-:Y:S11]  /*7560*/  @!P4 BRA `(.L_x_160) ;  /* 0x000000000014c947 */ /* 0x000ff60003800000 */
[----:B------:R-:W-:Y:S02]  /*7570*/  LOP3.LUT P0, RZ, R99, 0xff, RZ, 0xc0, !PT ;  /* 0x000000ff63ff7812 */ /* 0x000fe4000780c0ff */
[----:B------:R-:W-:Y:S04]  /*7580*/  PLOP3.LUT P5, PT, PT, PT, UP0, 0x80, 0x8 ;  /* 0x000000000008781c */ /* 0x000fe80003faf008 */
[----:B------:R-:W-:Y:S07]  /*7590*/  PLOP3.LUT P5, PT, P5, PT, PT, 0x8, 0x80 ;  /* 0x000000000080781c */ /* 0x000fee0002fae170 */
[----:B------:R-:W-:Y:S11]  /*75a0*/  @P0 ISETP.EQ.AND P5, PT, R48, RZ, PT ;  /* 0x000000ff3000020c */ /* 0x000ff60003fa2270 */
[----:B------:R-:W-:Y:S02]  /*75b0*/  @!UPT UIADD3 URZ, UPT, UPT, URZ, URZ, URZ ;  /* 0x000000fffffff290 */ /* 0x000fe4000fffe0ff */
.L_x_160:
[----:B------:R-:W4:Y:S01]  /*75c0*/  SYNCS.PHASECHK.TRANS64.TRYWAIT P4, [UR6+0x488], R26 ;  /* 0x0004881aff0075a7 */ /* 0x000f220008081106 */
[----:B------:R-:W-:Y:S01]  /*75d0*/  @P3 SHF.R.U32.HI R27, RZ, 0x10, R21 ;  /* 0x00000010ff1b3819 */ /* 0x000fe20000011615 */
[----:B------:R-:W-:Y:S01]  /*75e0*/  VIADD R29, R29, 0x1 ;  /* 0x000000011d1d7836 */ /* 0x000fe20000000000 */
[----:B------:R-:W5:Y:S08]  /*75f0*/  LDC.64 R14, c[0x0][0xb10] ;  /* 0x0002c400ff0e7b82 */ /* 0x000f700000000a00 */
[----:B------:R-:W1:Y:S08]  /*7600*/  LDC.64 R10, c[0x0][0xb18] ;  /* 0x0002c600ff0a7b82 */ /* 0x000e700000000a00 */
[----:B--2---:R-:W2:Y:S08]  /*7610*/  @!P1 LDC R0, c[0x0][0xb20] ;  /* 0x0002c800ff009b82 */ /* 0x004eb00000000800 */
[----:B------:R-:W3:Y:S01]  /*7620*/  @!P1 LDC R3, c[0x0][0xb0c] ;  /* 0x0002c300ff039b82 */ /* 0x000ee20000000800 */
[----:B-----5:R-:W-:Y:S05]  /*7630*/  @!P1 IMAD.HI.U32 R14, R13, R14, RZ ;  /* 0x0000000e0d0e9227 */ /* 0x020fea00078e00ff */
[----:B------:R-:W-:Y:S01]  /*7640*/  @!P1 SHF.R.U32.HI R14, RZ, R15, R14 ;  /* 0x0000000fff0e9219 */ /* 0x000fe2000001160e */
[----:B-1----:R-:W-:Y:S01]  /*7650*/  @!P1 IMAD.HI.U32 R11, R8, R11, RZ ;  /* 0x0000000b080b9227 */ /* 0x002fe200078e00ff */
[----:B------:R-:W-:Y:S04]  /*7660*/  @!P1 ISETP.NE.AND P0, PT, R10, 0x1, PT ;  /* 0x000000010a00980c */ /* 0x000fe80003f05270 */
[----:B--2---:R-:W-:Y:S02]  /*7670*/  @!P1 SHF.R.U32.HI R9, RZ, R0, R11 ;  /* 0x00000000ff099219 */ /* 0x004fe4000001160b */
[----:B---3--:R-:W-:Y:S02]  /*7680*/  @!P1 ISETP.NE.AND P2, PT, R3, 0x1, PT ;  /* 0x000000010300980c */ /* 0x008fe40003f45270 */
[----:B------:R-:W-:Y:S02]  /*7690*/  @!P1 SEL R9, R8, R9, !P0 ;  /* 0x0000000908099207 */ /* 0x000fe40004000000 */
[----:B------:R-:W-:Y:S02]  /*76a0*/  ELECT P0, URZ, PT ;  /* 0x0000000000ff782f */ /* 0x000fe40003800000 */
[----:B------:R-:W-:Y:S05]  /*76b0*/  @!P1 SEL R14, R13, R14, !P2 ;  /* 0x0000000e0d0e9207 */ /* 0x000fea0005000000 */
[----:B------:R-:W-:Y:S02]  /*76c0*/  @!P1 IMAD.IADD R0, R9, 0x1, -R14 ;  /* 0x0000000109009824 */ /* 0x000fe400078e0a0e */
[----:B------:R-:W-:Y:S02]  /*76d0*/  @!P1 IMAD.IADD R9, R14, 0x1, -R9 ;  /* 0x000000010e099824 */ /* 0x000fe400078e0a09 */
[----:B------:R-:W-:Y:S02]  /*76e0*/  @!P1 IMAD R13, R0, R3, R13 ;  /* 0x00000003000d9224 */ /* 0x000fe400078e020d */
[----:B------:R-:W-:Y:S01]  /*76f0*/  @!P1 IMAD R8, R9, R10, R8 ;  /* 0x0000000a09089224 */ /* 0x000fe200078e0208 */
[----:B----4-:R-:W-:Y:S06]  /*7700*/  @!P4 BRA `(.L_x_161) ;  /* 0x000000400058c947 */ /* 0x010fec0003800000 */
.L_x_351:
[----:B------:R-:W-:Y:S01]  /*7710*/  PLOP3.LUT P5, PT, P5, P0, PT, 0xf2, 0x2f ;  /* 0x00000000002f781c */ /* 0x000fe20002fa1e72 */
[----:B------:R-:W-:Y:S01]  /*7720*/  UMOV UR14, 0x0 ;  /* 0x00000000000e7882 */ /* 0x000fe20000000000 */
[----:B------:R-:W-:Y:S01]  /*7730*/  LOP3.LUT R30, R30, 0x1, RZ, 0x3c, !PT ;  /* 0x000000011e1e7812 */ /* 0x000fe200078e3cff */
[----:B------:R-:W-:Y:S01]  /*7740*/  UMOV UR15, 0x10000000 ;  /* 0x10000000000f7882 */ /* 0x000fe20000000000 */
[----:B------:R-:W-:Y:S01]  /*7750*/  UMOV UR12, UR36 ;  /* 0x00000024000c7c82 */ /* 0x000fe20008000000 */
[----:B------:R-:W-:Y:S08]  /*7760*/  @P3 R2UR UR36, R27 ;  /* 0x000000001b2432ca */ /* 0x000ff000000e0000 */
[----:B-1----:R-:W-:Y:S01]  /*7770*/  @!P5 IADD3 R3, P0, PT, R32, 0x580, RZ ;  /* 0x000005802003d810 */ /* 0x002fe20007f1e0ff */
[----:B------:R-:W-:Y:S01]  /*7780*/  @!P5 IMAD.SHL.U32 R98, R98, 0x40, RZ ;  /* 0x000000406262d824 */ /* 0x000fe200078e00ff */
[----:B------:R-:W-:Y:S01]  /*7790*/  VOTEU.ALL UP1, P5 ;  /* 0x0000000000ff7886 */ /* 0x000fe20002820000 */
[----:B------:R-:W-:Y:S01]  /*77a0*/  @!P5 IMAD.SHL.U32 R97, R97, 0x40, RZ ;  /* 0x000000406161d824 */ /* 0x000fe200078e00ff */
[----:B------:R-:W-:Y:S01]  /*77b0*/  @!P5 R2UR UR9, R3 ;  /* 0x000000000309d2ca */ /* 0x000fe200000e0000 */
[----:B------:R-:W-:Y:S01]  /*77c0*/  @!P5 IMAD.X R0, RZ, RZ, R33, P0 ;  /* 0x000000ffff00d224 */ /* 0x000fe200000e0621 */
[----:B------:R-:W-:Y:S01]  /*77d0*/  @!P5 R2UR UR10, R98 ;  /* 0x00000000620ad2ca */ /* 0x000fe200000e0000 */
[----:B------:R-:W-:Y:S01]  /*77e0*/  IMAD.IADD R98, R8, 0x1, R81 ;  /* 0x0000000108627824 */ /* 0x000fe200078e0251 */
[----:B------:R-:W-:Y:S01]  /*77f0*/  @!P5 R2UR UR11, R97 ;  /* 0x00000000610bd2ca */ /* 0x000fe200000e0000 */
[----:B------:R-:W-:Y:S01]  /*7800*/  IMAD.IADD R97, R13, 0x1, R96 ;  /* 0x000000010d617824 */ /* 0x000fe200078e0260 */
[----:B------:R-:W-:Y:S02]  /*7810*/  @!P5 R2UR UR8, R0 ;  /* 0x000000000008d2ca */ /* 0x000fe400000e0000 */
[C---:B------:R-:W-:Y:S04]  /*7820*/  ISETP.NE.AND P0, PT, R29.reuse, 0x2, PT ;  /* 0x000000021d00780c */ /* 0x040fe80003f05270 */
[----:B------:R-:W-:Y:S01]  /*7830*/  SEL R3, RZ, 0x1, P0 ;  /* 0x00000001ff037807 */ /* 0x000fe20000000000 */
[----:B------:R-:W-:Y:S01]  /*7840*/  IMAD.U32 R10, RZ, RZ, UR9 ;  /* 0x00000009ff0a7e24 */ /* 0x000fe2000f8e00ff */
[----:B------:R-:W-:Y:S01]  /*7850*/  @!UP1 UIADD3 UR9, UPT, UPT, UR6, 0x480, URZ ;  /* 0x0000048006099890 */ /* 0x000fe2000fffe0ff */
[----:B------:R-:W-:Y:S02]  /*7860*/  SEL R29, R29, RZ, P0 ;  /* 0x000000ff1d1d7207 */ /* 0x000fe40000000000 */
[----:B------:R-:W-:Y:S02]  /*7870*/  LOP3.LUT R28, R28, R3, RZ, 0x3c, !PT ;  /* 0x000000031c1c7212 */ /* 0x000fe400078e3cff */
[----:B------:R-:W-:Y:S01]  /*7880*/  IMAD.U32 R11, RZ, RZ, UR8 ;  /* 0x00000008ff0b7e24 */ /* 0x000fe2000f8e00ff */
[----:B------:R-:W-:Y:S01]  /*7890*/  @!P5 R2UR UR16, R10 ;  /* 0x000000000a10d2ca */ /* 0x000fe200000e0000 */
[----:B------:R-:W-:Y:S01]  /*78a0*/  @!UP1 UIADD3 UR8, UPT, UPT, UR6, 0x600, URZ ;  /* 0x0000060006089890 */ /* 0x000fe2000fffe0ff */
[----:B------:R-:W-:Y:S02]  /*78b0*/  VOTEU.ALL UP1, P5 ;  /* 0x0000000000ff7886 */ /* 0x000fe40002820000 */
[----:B------:R-:W-:Y:S11]  /*78c0*/  @!P5 R2UR UR17, R11 ;  /* 0x000000000b11d2ca */ /* 0x000ff600000e0000 */
[----:B------:R-:W-:Y:S02]  /*78d0*/  @!UPT UIADD3 URZ, UPT, UPT, URZ, URZ, URZ ;  /* 0x000000fffffff290 */ /* 0x000fe4000fffe0ff */
[----:B------:R2:W-:Y:S01]  /*78e0*/  @!UP1 UTMALDG.3D [UR8], [UR16], desc[UR14] ;  /* 0x00000e08100095b4 */ /* 0x0005e20008011000 */
[----:B------:R2:W-:Y:S01]  /*78f0*/  @!P5 SYNCS.ARRIVE.TRANS64.RED.A0TR RZ, [UR6+0x480], R25 ;  /* 0x00048019ffffd9a7 */ /* 0x0005e20008300406 */
[----:B------:R-:W-:Y:S01]  /*7900*/  UPLOP3.LUT UP1, UPT, UPT, UPT, UPT, 0x80, 0x8 ;  /* 0x000000000008789c */ /* 0x000fe20003f2f070 */
[----:B------:R-:W-:Y:S01]  /*7910*/  SYNCS.ARRIVE.TRANS64.RED.A1T0 RZ, [UR37], RZ ;  /* 0x000000ffffff79a7 */ /* 0x000fe20008100425 */
[----:B------:R-:W-:Y:S09]  /*7920*/  @P3 BRA `(.L_x_162) ;  /* 0xfffffff400b43947 */ /* 0x000ff2000383ffff */
[----:B------:R-:W-:Y:S07]  /*7930*/  MOV R0, UR6 ;  /* 0x0000000600007c02 */ /* 0x000fee0008000f00 */
.L_x_163:
[----:B-1----:R-:W-:-:S04]  /*7940*/  SHF.L.U32 R3, R30, 0x1f, RZ ;  /* 0x0000001f1e037819 */ /* 0x002fc800000006ff */
[----:B------:R1:W3:Y:S03]  /*7950*/  SYNCS.PHASECHK.TRANS64.TRYWAIT P0, [R0+URZ+0x488], R3 ;  /* 0x00048803000075a7 */ /* 0x0002e600080011ff */
[----:B---3--:R-:W-:Y:S05]  /*7960*/  @!P0 NANOSLEEP.SYNCS 0x989680 ;  /* 0x009896800000895d */ /* 0x008fea0003900000 */
[----:B------:R-:W3:Y:S02]  /*7970*/  @!P0 SYNCS.PHASECHK.TRANS64 P0, [R0+URZ+0x488], R3 ;  /* 0x00048803000085a7 */ /* 0x000ee400080010ff */
[----:B--23--:R-:W-:Y:S05]  /*7980*/  @P0 EXIT ;  /* 0x000000000000094d */ /* 0x00cfea0003800000 */
[----:B------:R-:W-:Y:S05]  /*7990*/  BRA `(.L_x_163) ;  /* 0xfffffffc00e87947 */ /* 0x000fea000383ffff */
.L_x_154:
[----:B------:R-:W-:-:S06]  /*79a0*/  UISETP.GE.AND UP1, UPT, UR10, 0x4, UPT ;  /* 0x000000040a00788c */ /* 0x000fcc000bf26270 */
[----:B------:R-:W-:-:S13]  /*79b0*/  PLOP3.LUT P0, PT, PT, PT, UP1, 0x80, 0x8 ;  /* 0x000000000008781c */ /* 0x000fda0003f0f018 */
[----:B------:R-:W-:Y:S05]  /*79c0*/  @!P0 EXIT ;  /* 0x000000000000894d */ /* 0x000fea0003800000 */
[----:B------:R-:W-:Y:S01]  /*79d0*/  BAR.SYNC.DEFER_BLOCKING 0x6, 0xa0 ;  /* 0x0182800000007b1d */ /* 0x000fe20000010000 */
[C---:B------:R-:W-:Y:S01]  /*79e0*/  IMAD.SHL.U32 R4, R103.reuse, 0x40, RZ ;  /* 0x0000004067047824 */ /* 0x040fe200078e00ff */
[----:B------:R-:W-:Y:S01]  /*79f0*/  CS2R R108, SRZ ;  /* 0x00000000006c7805 */ /* 0x000fe2000001ff00 */
[C---:B------:R-:W-:Y:S02]  /*7a00*/  IMAD.SHL.U32 R2, R103.reuse, 0x8, RZ ;  /* 0x0000000867027824 */ /* 0x040fe400078e00ff */
[----:B------:R-:W-:Y:S01]  /*7a10*/  IMAD.SHL.U32 R105, R106, 0x800, RZ ;  /* 0x000008006a697824 */ /* 0x000fe200078e00ff */
[----:B------:R-:W-:Y:S01]  /*7a20*/  UMOV UR43, 0x400 ;  /* 0x00000400002b7882 */ /* 0x000fe20000000000 */
[C---:B------:R-:W-:Y:S01]  /*7a30*/  LOP3.LUT R3, R4.reuse, 0x180, RZ, 0xc0, !PT ;  /* 0x0000018004037812 */ /* 0x040fe200078ec0ff */
[----:B------:R-:W-:Y:S01]  /*7a40*/  ULEA UR43, UR37, UR43, 0x18 ;  /* 0x0000002b252b7291 */ /* 0x000fe2000f8ec0ff */
[----:B------:R-:W1:Y:S01]  /*7a50*/  LDC R101, c[0x0][0x370] ;  /* 0x0000dc00ff657b82 */ /* 0x000e620000000800 */
[----:B------:R-:W-:Y:S01]  /*7a60*/  LOP3.LUT R4, R4, 0x640, RZ, 0xc0, !PT ;  /* 0x0000064004047812 */ /* 0x000fe200078ec0ff */
[----:B------:R-:W-:Y:S01]  /*7a70*/  IMAD.U32 R47, R103, 0x10000, RZ ;  /* 0x00010000672f7824 */ /* 0x000fe200078e00ff */
[----:B------:R-:W-:Y:S01]  /*7a80*/  LOP3.LUT R2, R3, 0x30, R2, 0xf8, !PT ;  /* 0x0000003003027812 */ /* 0x000fe200078ef802 */
[----:B------:R-:W-:Y:S01]  /*7a90*/  IMAD.SHL.U32 R104, R103, 0x10, RZ ;  /* 0x0000001067687824 */ /* 0x000fe200078e00ff */
[----:B------:R-:W-:Y:S01]  /*7aa0*/  SHF.R.U32.HI R3, RZ, 0x1, R103 ;  /* 0x00000001ff037819 */ /* 0x000fe20000011667 */
[----:B------:R-:W-:Y:S01]  /*7ab0*/  UIADD3 UR4, UPT, UPT, UR43, 0x1600, URZ ;  /* 0x000016002b047890 */ /* 0x000fe2000fffe0ff */
[----:B------:R-:W-:Y:S01]  /*7ac0*/  LOP3.LUT R105, R4, 0x800, R105, 0xf8, !PT ;  /* 0x0000080004697812 */ /* 0x000fe200078ef869 */
[----:B------:R-:W2:Y:S01]  /*7ad0*/  LDC R42, c[0x0][0xb0c] ;  /* 0x0002c300ff2a7b82 */ /* 0x000ea20000000800 */
[----:B------:R-:W-:Y:S01]  /*7ae0*/  LOP3.LUT R4, R2, 0x20, R3, 0x78, !PT ;  /* 0x0000002002047812 */ /* 0x000fe200078e7803 */
[----:B------:R-:W-:Y:S01]  /*7af0*/  IMAD.SHL.U32 R2, R106, 0x200000, RZ ;  /* 0x002000006a027824 */ /* 0x000fe200078e00ff */
[----:B------:R-:W-:Y:S01]  /*7b00*/  LOP3.LUT R104, R104, 0x20, RZ, 0xc0, !PT ;  /* 0x0000002068687812 */ /* 0x000fe200078ec0ff */
[----:B------:R-:W-:Y:S01]  /*7b10*/  IMAD.MOV.U32 R44, RZ, RZ, RZ ;  /* 0x000000ffff2c7224 */ /* 0x000fe200078e00ff */
[----:B------:R-:W-:Y:S01]  /*7b20*/  LOP3.LUT R105, R105, R4, RZ, 0xfc, !PT ;  /* 0x0000000469697212 */ /* 0x000fe200078efcff */
[----:B------:R-:W-:Y:S01]  /*7b30*/  IMAD.MOV.U32 R110, RZ, RZ, RZ ;  /* 0x000000ffff6e7224 */ /* 0x000fe200078e00ff */
[----:B------:R-:W3:Y:S01]  /*7b40*/  LDS R0, [UR43+0x550] ;  /* 0x0005502bff007984 */ /* 0x000ee20008000800 */
[----:B------:R-:W4:Y:S01]  /*7b50*/  LDC R100, c[0x0][0xb20] ;  /* 0x0002c800ff647b82 */ /* 0x000f220000000800 */
[----:B------:R-:W-:Y:S01]  /*7b60*/  LOP3.LUT R2, R2, 0x200000, RZ, 0xc0, !PT ;  /* 0x0020000002027812 */ /* 0x000fe200078ec0ff */
[----:B------:R-:W-:Y:S01]  /*7b70*/  VIADD R3, R105, UR43 ;  /* 0x0000002b69037c36 */ /* 0x000fe20008000000 */
[----:B------:R-:W1:Y:S01]  /*7b80*/  LDCU.64 UR46, c[0x0][0x348] ;  /* 0x00006900ff2e77ac */ /* 0x000e620008000a00 */
[----:B------:R-:W-:Y:S01]  /*7b90*/  IMAD.MOV.U32 R114, RZ, RZ, RZ ;  /* 0x000000ffff727224 */ /* 0x000fe200078e00ff */
[----:B------:R-:W-:Y:S01]  /*7ba0*/  LOP3.LUT R47, R2, 0x400000, R47, 0xf8, !PT ;  /* 0x00400000022f7812 */ /* 0x000fe200078ef82f */
[----:B------:R-:W-:Y:S01]  /*7bb0*/  IMAD.U32 R111, RZ, RZ, UR4 ;  /* 0x00000004ff6f7e24 */ /* 0x000fe2000f8e00ff */
[----:B------:R-:W-:Y:S01]  /*7bc0*/  IADD3 R104, PT, PT, -R104, 0x600, R3 ;  /* 0x0000060068687810 */ /* 0x000fe20007ffe103 */
[----:B------:R-:W1:Y:S01]  /*7bd0*/  LDC R41, c[0x0][0xb30] ;  /* 0x0002cc00ff297b82 */ /* 0x000e620000000800 */
[----:B------:R-:W1:Y:S01]  /*7be0*/  LDCU.64 UR38, c[0x0][0x888] ;  /* 0x00011100ff2677ac */ /* 0x000e620008000a00 */
[----:B------:R-:W-:-:S06]  /*7bf0*/  UIADD3 UR42, UPT, UPT, UR43, 0x600, URZ ;  /* 0x000006002b2a7890 */ /* 0x000fcc000fffe0ff */
[----:B------:R-:W1:Y:S08]  /*7c00*/  LDC.64 R90, c[0x0][0xb10] ;  /* 0x0002c400ff5a7b82 */ /* 0x000e700000000a00 */
[----:B------:R-:W1:Y:S08]  /*7c10*/  LDC.64 R38, c[0x0][0xb18] ;  /* 0x0002c600ff267b82 */ /* 0x000e700000000a00 */
[----:B------:R-:W1:Y:S01]  /*7c20*/  LDC.64 R86, c[0x0][0x888] ;  /* 0x00022200ff567b82 */ /* 0x000e620000000a00 */
[----:B---3--:R-:W-:-:S07]  /*7c30*/  IMAD.IADD R47, R0, 0x1, R47 ;  /* 0x00000001002f7824 */ /* 0x008fce00078e022f */
[----:B------:R-:W3:Y:S08]  /*7c40*/  LDC.64 R36, c[0x0][0xb28] ;  /* 0x0002ca00ff247b82 */ /* 0x000ef00000000a00 */
[----:B------:R-:W1:Y:S08]  /*7c50*/  LDC.64 R88, c[0x0][0x890] ;  /* 0x00022400ff587b82 */ /* 0x000e700000000a00 */
[----:B------:R-:W1:Y:S08]  /*7c60*/  LDC.64 R84, c[0x0][0x8b0] ;  /* 0x00022c00ff547b82 */ /* 0x000e700000000a00 */
[----:B------:R-:W1:Y:S08]  /*7c70*/  LDC.64 R82, c[0x0][0x8a8] ;  /* 0x00022a00ff527b82 */ /* 0x000e700000000a00 */
[----:B--2-4-:R-:W1:Y:S02]  /*7c80*/  LDC R102, c[0x0][0x374] ;  /* 0x0000dd00ff667b82 */ /* 0x014e640000000800 */
.L_x_181:
[C---:B------:R-:W-:Y:S02]  /*7c90*/  LEA R0, R114.reuse, UR43, 0x3 ;  /* 0x0000002b72007c11 */ /* 0x040fe4000f8e18ff */
[----:B------:R-:W-:Y:S02]  /*7ca0*/  SHF.L.U32 R3, R109, 0x1f, RZ ;  /* 0x0000001f6d037819 */ /* 0x000fe400000006ff */
[----:B------:R-:W-:Y:S02]  /*7cb0*/  LEA R16, R114, UR43, 0x4 ;  /* 0x0000002b72107c11 */ /* 0x000fe4000f8e20ff */
[----:B--2---:R-:W2:Y:S02]  /*7cc0*/  SYNCS.PHASECHK.TRANS64.TRYWAIT P0, [R0+URZ+0x4a0], R3 ;  /* 0x0004a003000075a7 */ /* 0x004ea400080011ff */
[----:B-12---:R-:W-:Y:S05]  /*7cd0*/  @!P0 BRA `(.L_x_164) ;  /* 0x0000003800fc8947 */ /* 0x006fea0003800000 */
.L_x_352:
[----:B------:R-:W4:Y:S01]  /*7ce0*/  LDC.64 R12, c[0x0][0xb10] ;  /* 0x0002c400ff0c7b82 */ /* 0x000f220000000a00 */
[----:B------:R-:W3:Y:S01]  /*7cf0*/  LDS.128 R16, [R16+0x530] ;  /* 0x0005300010107984 */ /* 0x000ee20000000c00 */
[----:B-1----:R-:W-:Y:S01]  /*7d00*/  ISETP.NE.AND P1, PT, R41, 0x1, PT ;  /* 0x000000012900780c */ /* 0x002fe20003f25270 */
[----:B--2---:R-:W-:Y:S01]  /*7d10*/  VIADD R0, R0, 0x4b0 ;  /* 0x000004b000007836 */ /* 0x004fe20000000000 */
[----:B------:R-:W-:Y:S04]  /*7d20*/  ISETP.GE.AND P0, PT, R40, 0x1, PT ;  /* 0x000000012800780c */ /* 0x000fe80003f06270 */
[----:B------:R-:W1:Y:S01]  /*7d30*/  LDC.64 R10, c[0x0][0xb18] ;  /* 0x0002c600ff0a7b82 */ /* 0x000e620000000a00 */
[----:B------:R-:W-:Y:S01]  /*7d40*/  PRMT R0, RZ, 0x654, R0 ;  /* 0x00000654ff007816 */ /* 0x000fe20000000000 */
[----:B------:R-:W-:Y:S01]  /*7d50*/  @!PT LDS RZ, [RZ] ;  /* 0x00000000fffff984 */ /* 0x000fe20000000800 */
[----:B------:R-:W-:Y:S01]  /*7d60*/  @!PT LDS RZ, [RZ] ;  /* 0x00000000fffff984 */ /* 0x000fe20000000800 */
[----:B------:R-:W-:Y:S01]  /*7d70*/  @!PT LDS RZ, [RZ] ;  /* 0x00000000fffff984 */ /* 0x000fe20000000800 */
[----:B------:R-:W-:Y:S01]  /*7d80*/  @!PT LDS RZ, [RZ] ;  /* 0x00000000fffff984 */ /* 0x000fe20000000800 */
[----:B------:R2:W-:Y:S06]  /*7d90*/  MEMBAR.ALL.CTA ;  /* 0x0000000000007992 */ /* 0x0005ec0000008000 */
[----:B--2---:R-:W2:Y:S01]  /*7da0*/  FENCE.VIEW.ASYNC.S ;  /* 0x00000000000073c6 */ /* 0x004ea20000000000 */
[----:B------:R-:W1:Y:S08]  /*7db0*/  @!P1 LDC R14, c[0x0][0xb20] ;  /* 0x0002c800ff0e9b82 */ /* 0x000e700000000800 */
[----:B------:R-:W1:Y:S01]  /*7dc0*/  @!P1 LDC R9, c[0x0][0xb0c] ;  /* 0x0002c300ff099b82 */ /* 0x000e620000000800 */
[----:B--2---:R2:W-:Y:S01]  /*7dd0*/  SYNCS.ARRIVE.TRANS64.RED.A1T0 RZ, [R0+URZ], RZ ;  /* 0x000000ff00ff79a7 */ /* 0x0045e200081004ff */
[----:B---3--:R-:W-:Y:S04]  /*7de0*/  LOP3.LUT P4, RZ, R18, 0x1, RZ, 0xc0, !PT ;  /* 0x0000000112ff7812 */ /* 0x008fe8000788c0ff */
[----:B------:R-:W-:Y:S09]  /*7df0*/  P2R R112, PR, RZ, 0x10 ;  /* 0x00000010ff707803 */ /* 0x000ff20000000000 */
[----:B------:R-:W-:Y:S02]  /*7e00*/  @P4 MOV R45, R16 ;  /* 0x00000010002d4202 */ /* 0x000fe40000000f00 */
[----:B------:R-:W-:Y:S01]  /*7e10*/  @P4 LOP3.LUT R43, R17, 0xffff, RZ, 0xc0, !PT ;  /* 0x0000ffff112b4812 */ /* 0x000fe200078ec0ff */
[----:B--2-4-:R-:W-:Y:S06]  /*7e20*/  @!P0 BRA `(.L_x_165) ;  /* 0x0000000000a48947 */ /* 0x014fec0003800000 */
[----:B------:R-:W-:Y:S01]  /*7e30*/  IMAD.HI.U32 R21, R102, R39, RZ ;  /* 0x0000002766157227 */ /* 0x000fe200078e00ff */
[----:B------:R-:W-:Y:S02]  /*7e40*/  ISETP.NE.AND P0, PT, R38, 0x1, PT ;  /* 0x000000012600780c */ /* 0x000fe40003f05270 */
[----:B------:R-:W-:Y:S01]  /*7e50*/  ISETP.NE.AND P2, PT, R40, 0x1, PT ;  /* 0x000000012800780c */ /* 0x000fe20003f45270 */
[----:B------:R-:W-:Y:S01]  /*7e60*/  IMAD.HI.U32 R20, R101, R90, RZ ;  /* 0x0000005a65147227 */ /* 0x000fe200078e00ff */
[----:B------:R-:W-:Y:S02]  /*7e70*/  SHF.R.U32.HI R21, RZ, R100, R21 ;  /* 0x00000064ff157219 */ /* 0x000fe40000011615 */
[----:B------:R-:W-:Y:S01]  /*7e80*/  ISETP.NE.AND P3, PT, R42, 0x1, PT ;  /* 0x000000012a00780c */ /* 0x000fe20003f65270 */
[----:B------:R-:W-:Y:S01]  /*7e90*/  IMAD.HI.U32 R24, R45, R90, RZ ;  /* 0x0000005a2d187227 */ /* 0x000fe200078e00ff */
[----:B------:R-:W-:Y:S02]  /*7ea0*/  SHF.R.U32.HI R20, RZ, R91, R20 ;  /* 0x0000005bff147219 */ /* 0x000fe40000011614 */
[----:B------:R-:W-:Y:S01]  /*7eb0*/  SEL R3, R102, R21, !P0 ;  /* 0x0000001566037207 */ /* 0x000fe20004000000 */
[----:B------:R-:W-:Y:S01]  /*7ec0*/  IMAD.HI.U32 R21, R43, R39, RZ ;  /* 0x000000272b157227 */ /* 0x000fe200078e00ff */
[----:B------:R-:W-:Y:S02]  /*7ed0*/  SEL R7, R101, R20, !P3 ;  /* 0x0000001465077207 */ /* 0x000fe40005800000 */
[----:B------:R-:W-:Y:S01]  /*7ee0*/  SHF.R.U32.HI R24, RZ, R91, R24 ;  /* 0x0000005bff187219 */ /* 0x000fe20000011618 */
[-C--:B------:R-:W-:Y:S04]  /*7ef0*/  IMAD.HI.U32 R20, R3, R36.reuse, RZ ;  /* 0x0000002403147227 */ /* 0x080fe800078e00ff */
[----:B------:R-:W-:Y:S01]  /*7f00*/  IMAD.HI.U32 R22, R7, R36, RZ ;  /* 0x0000002407167227 */ /* 0x000fe200078e00ff */
[-C--:B------:R-:W-:Y:S02]  /*7f10*/  @P2 SHF.R.U32.HI R3, RZ, R37.reuse, R20 ;  /* 0x00000025ff032219 */ /* 0x080fe40000011614 */
[----:B------:R-:W-:Y:S02]  /*7f20*/  SHF.R.U32.HI R20, RZ, R100, R21 ;  /* 0x00000064ff147219 */ /* 0x000fe40000011615 */
[----:B------:R-:W-:Y:S01]  /*7f30*/  @P2 SHF.R.U32.HI R7, RZ, R37, R22 ;  /* 0x00000025ff072219 */ /* 0x000fe20000011616 */
[C---:B------:R-:W-:Y:S01]  /*7f40*/  IMAD R2, R40.reuse, R3, RZ ;  /* 0x0000000328027224 */ /* 0x040fe200078e02ff */
[----:B------:R-:W-:Y:S02]  /*7f50*/  SEL R5, R43, R20, !P0 ;  /* 0x000000142b057207 */ /* 0x000fe40004000000 */
[----:B------:R-:W-:Y:S01]  /*7f60*/  SEL R3, R45, R24, !P3 ;  /* 0x000000182d037207 */ /* 0x000fe20005800000 */
[----:B------:R-:W-:Y:S01]  /*7f70*/  IMAD R4, R40, R7, RZ ;  /* 0x0000000728047224 */ /* 0x000fe200078e02ff */
[C---:B------:R-:W-:Y:S01]  /*7f80*/  ISETP.GE.AND P0, PT, R5.reuse, R2, PT ;  /* 0x000000020500720c */ /* 0x040fe20003f06270 */
[----:B------:R-:W-:Y:S03]  /*7f90*/  IMAD.HI.U32 R6, R5, R36, RZ ;  /* 0x0000002405067227 */ /* 0x000fe600078e00ff */
[----:B------:R-:W-:Y:S01]  /*7fa0*/  ISETP.GE.OR P0, PT, R3, R4, P0 ;  /* 0x000000040300720c */ /* 0x000fe20000706670 */
[----:B------:R-:W-:Y:S01]  /*7fb0*/  IMAD.MOV R4, RZ, RZ, -R3 ;  /* 0x000000ffff047224 */ /* 0x000fe200078e0a03 */
[-C--:B------:R-:W-:Y:S03]  /*7fc0*/  SHF.R.U32.HI R6, RZ, R37.reuse, R6 ;  /* 0x00000025ff067219 */ /* 0x080fe60000011606 */
[----:B------:R-:W-:Y:S01]  /*7fd0*/  IMAD R45, R42, R4, R45 ;  /* 0x000000042a2d7224 */ /* 0x000fe200078e022d */
[----:B------:R-:W-:Y:S05]  /*7fe0*/  SEL R15, R5, R6, !P2 ;  /* 0x00000006050f7207 */ /* 0x000fea0005000000 */
[----:B------:R-:W-:Y:S02]  /*7ff0*/  IMAD.MOV R6, RZ, RZ, -R15 ;  /* 0x000000ffff067224 */ /* 0x000fe400078e0a0f */
[C---:B------:R-:W-:Y:S04]  /*8000*/  @!P0 IMAD.HI.U32 R2, R3.reuse, R36, RZ ;  /* 0x0000002403028227 */ /* 0x040fe800078e00ff */
[----:B------:R-:W-:Y:S01]  /*8010*/  IMAD R6, R40, R6, R5 ;  /* 0x0000000628067224 */ /* 0x000fe200078e0205 */
[----:B------:R-:W-:Y:S04]  /*8020*/  @!P0 SHF.R.U32.HI R2, RZ, R37, R2 ;  /* 0x00000025ff028219 */ /* 0x000fe80000011602 */
[----:B------:R-:W-:Y:S02]  /*8030*/  @!P0 SEL R0, R3, R2, !P2 ;  /* 0x0000000203008207 */ /* 0x000fe40005000000 */
[----:B------:R-:W-:Y:S02]  /*8040*/  IADD3 R2, PT, PT, -R5, RZ, RZ ;  /* 0x000000ff05027210 */ /* 0x000fe40007ffe1ff */
[----:B------:R-:W-:Y:S01]  /*8050*/  @!P0 IADD3 R8, PT, PT, R15, -R0, RZ ;  /* 0x800000000f088210 */ /* 0x000fe20007ffe0ff */
[----:B------:R-:W-:Y:S02]  /*8060*/  @!P0 IMAD R0, R7, R6, R0 ;  /* 0x0000000607008224 */ /* 0x000fe400078e0200 */
[----:B------:R-:W-:Y:S02]  /*8070*/  IMAD R43, R38, R2, R43 ;  /* 0x00000002262b7224 */ /* 0x000fe400078e022b */
[----:B------:R-:W-:Y:S02]  /*8080*/  @!P0 IMAD R5, R8, R40, R3 ;  /* 0x0000002808058224 */ /* 0x000fe400078e0203 */
[----:B------:R-:W-:Y:S04]  /*8090*/  @!P0 IMAD.MOV.U32 R3, RZ, RZ, R0 ;  /* 0x000000ffff038224 */ /* 0x000fe800078e0000 */
[----:B------:R-:W-:Y:S02]  /*80a0*/  IMAD R45, R3, R42, R45 ;  /* 0x0000002a032d7224 */ /* 0x000fe400078e022d */
[----:B------:R-:W-:Y:S07]  /*80b0*/  IMAD R43, R5, R38, R43 ;  /* 0x00000026052b7224 */ /* 0x000fee00078e022b */
.L_x_165:
[----:B------:R-:W-:Y:S01]  /*80c0*/  @!P1 IMAD.HI.U32 R0, R45, R12, RZ ;  /* 0x0000000c2d009227 */ /* 0x000fe200078e00ff */
[----:B-1----:R-:W-:Y:S01]  /*80d0*/  @!P1 ISETP.NE.AND P0, PT, R10, 0x1, PT ;  /* 0x000000010a00980c */ /* 0x002fe20003f05270 */
[----:B------:R-:W-:Y:S01]  /*80e0*/  ULOP3.LUT UP0, URZ, UR42, 0x1b0, URZ, 0xc0, !UPT ;  /* 0x000001b02aff7892 */ /* 0x000fe2000f80c0ff */
[----:B------:R-:W-:Y:S01]  /*80f0*/  @!P1 ISETP.NE.AND P2, PT, R9, 0x1, PT ;  /* 0x000000010900980c */ /* 0x000fe20003f45270 */
[----:B------:R-:W-:Y:S01]  /*8100*/  @!P1 IMAD.HI.U32 R3, R43, R11, RZ ;  /* 0x0000000b2b039227 */ /* 0x000fe200078e00ff */
[----:B------:R-:W-:Y:S02]  /*8110*/  @!P1 SHF.R.U32.HI R0, RZ, R13, R0 ;  /* 0x0000000dff009219 */ /* 0x000fe40000011600 */
[----:B------:R-:W-:Y:S01]  /*8120*/  @P4 SHF.R.U32.HI R107, RZ, 0x10, R17 ;  /* 0x00000010ff6b4819 */ /* 0x000fe20000011611 */
[----:B------:R-:W-:Y:S01]  /*8130*/  VIADD R114, R114, 0x1 ;  /* 0x0000000172727836 */ /* 0x000fe20000000000 */
[----:B------:R-:W-:Y:S02]  /*8140*/  @!P1 SHF.R.U32.HI R2, RZ, R14, R3 ;  /* 0x0000000eff029219 */ /* 0x000fe40000011603 */
[----:B------:R-:W-:Y:S02]  /*8150*/  @!P1 SEL R3, R45, R0, !P2 ;  /* 0x000000002d039207 */ /* 0x000fe40005000000 */
[----:B------:R-:W-:Y:S05]  /*8160*/  @!P1 SEL R2, R43, R2, !P0 ;  /* 0x000000022b029207 */ /* 0x000fea0004000000 */
[----:B------:R-:W-:Y:S02]  /*8170*/  @!P1 IMAD.IADD R0, R2, 0x1, -R3 ;  /* 0x0000000102009824 */ /* 0x000fe400078e0a03 */
[----:B------:R-:W-:Y:S02]  /*8180*/  @!P1 IMAD.IADD R2, R3, 0x1, -R2 ;  /* 0x0000000103029824 */ /* 0x000fe400078e0a02 */
[----:B------:R-:W-:Y:S02]  /*8190*/  @!P1 IMAD R45, R0, R9, R45 ;  /* 0x00000009002d9224 */ /* 0x000fe400078e022d */
[----:B------:R-:W-:Y:S01]  /*81a0*/  @!P1 IMAD R43, R2, R10, R43 ;  /* 0x0000000a022b9224 */ /* 0x000fe200078e022b */
[----:B------:R-:W-:Y:S06]  /*81b0*/  BRA.U !UP0, `(.L_x_166) ;  /* 0x0000000108407547 */ /* 0x000fec000b800000 */
[----:B------:R-:W1:Y:S01]  /*81c0*/  LDCU.64 UR8, c[0x4][0x80] ;  /* 0x01001000ff0877ac */ /* 0x000e620008000a00 */
[----:B------:R-:W-:Y:S01]  /*81d0*/  MOV R3, 0x0 ;  /* 0x0000000000037802 */ /* 0x000fe20000000f00 */
[----:B------:R-:W-:Y:S02]  /*81e0*/  HFMA2 R12, -RZ, RZ, 0, 5.9604644775390625e-08 ;  /* 0x00000001ff0c7431 */ /* 0x000fe400000001ff */
[----:B------:R-:W-:Y:S02]  /*81f0*/  IMAD.MOV.U32 R8, RZ, RZ, 0x70 ;  /* 0x00000070ff087424 */ /* 0x000fe400078e00ff */
[----:B------:R-:W-:Y:S01]  /*8200*/  IMAD.MOV.U32 R13, RZ, RZ, RZ ;  /* 0x000000ffff0d7224 */ /* 0x000fe200078e00ff */
[----:B------:R-:W2:Y:S01]  /*8210*/  LDCU.64 UR6, c[0x4][0x88] ;  /* 0x01001100ff0677ac */ /* 0x000ea20008000a00 */
[----:B------:R-:W3:Y:S01]  /*8220*/  LDC.64 R2, c[0x4][R3] ;  /* 0x0100000003027b82 */ /* 0x000ee20000000a00 */
[----:B------:R-:W4:Y:S01]  /*8230*/  LDCU.64 UR4, c[0x4][0x8] ;  /* 0x01000100ff0477ac */ /* 0x000f220008000a00 */
[----:B-1----:R-:W-:Y:S01]  /*8240*/  MOV R5, UR9 ;  /* 0x0000000900057c02 */ /* 0x002fe20008000f00 */
[----:B------:R-:W-:Y:S01]  /*8250*/  IMAD.U32 R4, RZ, RZ, UR8 ;  /* 0x00000008ff047e24 */ /* 0x000fe2000f8e00ff */
[----:B--2---:R-:W-:Y:S01]  /*8260*/  MOV R7, UR7 ;  /* 0x0000000700077c02 */ /* 0x004fe20008000f00 */
[----:B------:R-:W-:Y:S01]  /*8270*/  IMAD.U32 R6, RZ, RZ, UR6 ;  /* 0x00000006ff067e24 */ /* 0x000fe2000f8e00ff */
[----:B----4-:R-:W-:Y:S01]  /*8280*/  MOV R11, UR5 ;  /* 0x00000005000b7c02 */ /* 0x010fe20008000f00 */
[----:B------:R-:W-:Y:S02]  /*8290*/  IMAD.U32 R10, RZ, RZ, UR4 ;  /* 0x00000004ff0a7e24 */ /* 0x000fe4000f8e00ff */
[----:B------:R-:W-:Y:S07]  /*82a0*/  LEPC R20, `(.L_x_166) ;  /* 0x000000001014794e */ /* 0x000fee0000000000 */
[----:B---3-5:R-:W-:Y:S05]  /*82b0*/  CALL.ABS.NOINC R2 ;  /* 0x0000000002007343 */ /* 0x028fea0003c00000 */
.L_x_166:
[----:B------:R-:W-:Y:S01]  /*82c0*/  LOP3.LUT P0, RZ, R111, 0x1b0, RZ, 0xc0, !PT ;  /* 0x000001b06fff7812 */ /* 0x000fe2000780c0ff */
[----:B------:R-:W-:Y:S11]  /*82d0*/  BSSY.RECONVERGENT B6, `(.L_x_167) ;  /* 0x0000013000067945 */ /* 0x000ff60003800200 */
[----:B------:R-:W-:Y:S01]  /*82e0*/  @!UPT UIADD3 URZ, UPT, UPT, URZ, URZ, URZ ;  /* 0x000000fffffff290 */ /* 0x000fe2000fffe0ff */
[----:B------:R-:W-:Y:S05]  /*82f0*/  @!P0 BRA `(.L_x_168) ;  /* 0x0000000000408947 */ /* 0x000fea0003800000 */
        /* <DEDUP_REMOVED lines=16> */
.L_x_168:
[----:B------:R-:W-:Y:S05]  /*8400*/  BSYNC.RECONVERGENT B6 ;  /* 0x0000000000067941 */ /* 0x000fea0003800200 */
.L_x_167:
[----:B------:R-:W-:Y:S01]  /*8410*/  ISETP.NE.U32.AND P3, PT, R88, RZ, PT ;  /* 0x000000ff5800720c */ /* 0x000fe20003f65070 */
[----:B------:R-:W-:Y:S01]  /*8420*/  UISETP.NE.AND UP1, UPT, UR44, URZ, UPT ;  /* 0x000000ff2c00728c */ /* 0x000fe2000bf25270 */
[----:B------:R-:W-:Y:S02]  /*8430*/  ISETP.NE.U32.AND P4, PT, R84, RZ, PT ;  /* 0x000000ff5400720c */ /* 0x000fe40003f85070 */
[----:B------:R-:W-:Y:S02]  /*8440*/  ISETP.NE.AND.EX P3, PT, R89, RZ, PT, P3 ;  /* 0x000000ff5900720c */ /* 0x000fe40003f65330 */
[----:B------:R-:W-:Y:S02]  /*8450*/  PLOP3.LUT P1, PT, PT, PT, PT, 0x8, 0x80 ;  /* 0x000000000080781c */ /* 0x000fe40003f2e170 */
[----:B------:R-:W-:Y:S02]  /*8460*/  PLOP3.LUT P0, PT, PT, PT, UP1, 0x80, 0x8 ;  /* 0x000000000008781c */ /* 0x000fe40003f0f018 */
[----:B------:R-:W-:Y:S02]  /*8470*/  ISETP.NE.AND.EX P4, PT, R85, RZ, PT, P4 ;  /* 0x000000ff5500720c */ /* 0x000fe40003f85340 */
[----:B------:R-:W1:Y:S09]  /*8480*/  @UP1 LDCU.64 UR4, c[0x0][0x888] ;  /* 0x00011100ff0417ac */ /* 0x000e720008000a00 */
[----:B------:R-:W-:Y:S01]  /*8490*/  @P0 PLOP3.LUT P1, PT, P3, PT, PT, 0x80, 0x8 ;  /* 0x000000000008081c */ /* 0x000fe20001f2f070 */
[----:B-1----:R-:W-:Y:S04]  /*84a0*/  @UP1 UISETP.NE.U32.AND UP0, UPT, UR4, URZ, UPT ;  /* 0x000000ff0400128c */ /* 0x002fe8000bf05070 */
[----:B------:R-:W-:Y:S04]  /*84b0*/  @UP1 UISETP.NE.AND.EX UP0, UPT, UR5, URZ, UPT, UP0 ;  /* 0x000000ff0500128c */ /* 0x000fe8000bf05300 */
[----:B------:R-:W-:Y:S01]  /*84c0*/  @UP1 USEL UR4, URZ, 0xffffffff, UP0 ;  /* 0xffffffffff041887 */ /* 0x000fe20008000000 */
[----:B------:R-:W-:Y:S11]  /*84d0*/  @!P3 BRA `(.L_x_169) ;  /* 0x00000000002cb947 */ /* 0x000ff60003800000 */
[----:B------:R-:W-:Y:S01]  /*84e0*/  ISETP.NE.U32.AND P2, PT, R86, RZ, PT ;  /* 0x000000ff5600720c */ /* 0x000fe20003f45070 */
[----:B------:R-:W-:Y:S03]  /*84f0*/  IMAD.MOV.U32 R99, RZ, RZ, 0x1 ;  /* 0x00000001ff637424 */ /* 0x000fe600078e00ff */
[----:B------:R-:W-:Y:S11]  /*8500*/  ISETP.NE.AND.EX P2, PT, R87, RZ, PT, P2 ;  /* 0x000000ff5700720c */ /* 0x000ff60003f45320 */
[----:B------:R-:W-:Y:S02]  /*8510*/  @!UPT UIADD3 URZ, UPT, UPT, URZ, URZ, URZ ;  /* 0x000000fffffff290 */ /* 0x000fe4000fffe0ff */
[----:B------:R-:W1:Y:S01]  /*8520*/  @P2 LDC.64 R2, c[0x0][0x888] ;  /* 0x00022200ff022b82 */ /* 0x000e620000000a00 */
[----:B------:R-:W-:Y:S04]  /*8530*/  @P2 IMAD R0, R88, UR36, RZ ;  /* 0x0000002458002c24 */ /* 0x000fe8000f8e02ff */
[----:B-1----:R-:W-:Y:S04]  /*8540*/  @P2 IMAD.WIDE R2, R0, 0x4, R2 ;  /* 0x0000000400022825 */ /* 0x002fe800078e0202 */
[----:B------:R-:W-:Y:S01]  /*8550*/  HFMA2 R0, -RZ, RZ, 0, 5.9604644775390625e-08 ;  /* 0x00000001ff007431 */ /* 0x000fe200000001ff */
[----:B-----5:R1:W5:Y:S04]  /*8560*/  @P2 LDG.E R48, desc[UR40][R2.64] ;  /* 0x0000002802302981 */ /* 0x020368000c1e1900 */
[----:B------:R-:W-:Y:S01]  /*8570*/  @!P2 PRMT R99, R0, 0x7610, R99 ;  /* 0x000076100063a816 */ /* 0x000fe20000000063 */
[----:B-1----:R-:W2:Y:S06]  /*8580*/  @!P2 LDC R48, c[0x0][0x880] ;  /* 0x00022000ff30ab82 */ /* 0x002eac0000000800 */
.L_x_169:
[----:B------:R-:W-:Y:S05]  /*8590*/  @!P4 BRA `(.L_x_170) ;  /* 0x000000000020c947 */ /* 0x000fea0003800000 */
[----:B------:R-:W-:Y:S04]  /*85a0*/  ISETP.NE.U32.AND P2, PT, R82, RZ, PT ;  /* 0x000000ff5200720c */ /* 0x000fe80003f45070 */
[----:B------:R-:W-:Y:S11]  /*85b0*/  ISETP.NE.AND.EX P2, PT, R83, RZ, PT, P2 ;  /* 0x000000ff5300720c */ /* 0x000ff60003f45320 */
[----:B------:R-:W-:Y:S02]  /*85c0*/  @!UPT UIADD3 URZ, UPT, UPT, URZ, URZ, URZ ;  /* 0x000000fffffff290 */ /* 0x000fe4000fffe0ff */
[----:B------:R-:W1:Y:S01]  /*85d0*/  @P2 LDC.64 R2, c[0x0][0x8a8] ;  /* 0x00022a00ff022b82 */ /* 0x000e620000000a00 */
[----:B------:R-:W-:Y:S04]  /*85e0*/  @P2 IMAD R0, R84, UR36, RZ ;  /* 0x0000002454002c24 */ /* 0x000fe8000f8e02ff */
[----:B-1----:R-:W-:Y:S05]  /*85f0*/  @P2 IMAD.WIDE R2, R0, 0x4, R2 ;  /* 0x0000000400022825 */ /* 0x002fea00078e0202 */
[----:B-----5:R1:W5:Y:S02]  /*8600*/  @P2 LDG.E R46, desc[UR40][R2.64] ;  /* 0x00000028022e2981 */ /* 0x020364000c1e1900 */
[----:B-1----:R-:W3:Y:S02]  /*8610*/  @!P2 LDC R46, c[0x0][0x8a0] ;  /* 0x00022800ff2eab82 */ /* 0x002ee40000000800 */
.L_x_170:
[----:B--2--5:R-:W-:Y:S01]  /*8620*/  @P0 ISETP.NE.AND P4, PT, R48, RZ, PT ;  /* 0x000000ff3000020c */ /* 0x024fe20003f85270 */
[----:B------:R-:W-:Y:S01]  /*8630*/  IMAD.U32 R0, RZ, RZ, UR4 ;  /* 0x00000004ff007e24 */ /* 0x000fe2000f8e00ff */
[----:B------:R-:W-:Y:S01]  /*8640*/  @P0 LOP3.LUT P2, RZ, R99, 0xff, RZ, 0xc0, !PT ;  /* 0x000000ff63ff0812 */ /* 0x000fe2000784c0ff */
[----:B------:R-:W-:Y:S01]  /*8650*/  BSSY B1, `(.L_x_171) ;  /* 0x0000034000017945 */ /* 0x000fe20003800000 */
[----:B------:R-:W-:Y:S01]  /*8660*/  @P0 SEL R3, RZ, 0xffffffff, P4 ;  /* 0xffffffffff030807 */ /* 0x000fe20002000000 */
[C---:B------:R-:W-:Y:S01]  /*8670*/  IMAD R32, R44.reuse, 0x20, R47 ;  /* 0x000000202c207824 */ /* 0x040fe200078e022f */
[----:B------:R-:W-:Y:S02]  /*8680*/  LEA R113, R44, UR43, 0x3 ;  /* 0x0000002b2c717c11 */ /* 0x000fe4000f8e18ff */
[----:B------:R-:W-:Y:S02]  /*8690*/  CS2R R58, SRZ ;  /* 0x00000000003a7805 */ /* 0x000fe4000001ff00 */
[----:B------:R-:W-:Y:S02]  /*86a0*/  @P1 SEL R3, R0, R3, !P2 ;  /* 0x0000000300031207 */ /* 0x000fe40005000000 */
[----:B------:R-:W-:Y:S02]  /*86b0*/  CS2R R56, SRZ ;  /* 0x0000000000387805 */ /* 0x000fe4000001ff00 */
[----:B------:R-:W-:Y:S02]  /*86c0*/  SHF.L.U32 R2, R110, 0x1f, RZ ;  /* 0x0000001f6e027819 */ /* 0x000fe400000006ff */
[----:B------:R-:W-:Y:S02]  /*86d0*/  CS2R R54, SRZ ;  /* 0x0000000000367805 */ /* 0x000fe4000001ff00 */
[----:B------:R-:W-:Y:S02]  /*86e0*/  @P0 LOP3.LUT R3, R3, 0x1, RZ, 0xc0, !PT ;  /* 0x0000000103030812 */ /* 0x000fe400078ec0ff */
[----:B------:R-:W-:Y:S02]  /*86f0*/  CS2R R52, SRZ ;  /* 0x0000000000347805 */ /* 0x000fe4000001ff00 */
[----:B------:R-:W-:Y:S02]  /*8700*/  PLOP3.LUT P5, PT, PT, PT, PT, 0x8, 0x80 ;  /* 0x000000000080781c */ /* 0x000fe40003fae170 */
[----:B------:R-:W-:Y:S11]  /*8710*/  ISETP.NE.U32.OR P1, PT, R3, 0x1, !P0 ;  /* 0x000000010300780c */ /* 0x000ff60004725470 */
[----:B------:R-:W-:Y:S02]  /*8720*/  @!UPT UIADD3 URZ, UPT, UPT, URZ, URZ, URZ ;  /* 0x000000fffffff290 */ /* 0x000fe4000fffe0ff */
[----:B------:R-:W-:Y:S04]  /*8730*/  @P1 SHF.L.U32 R4, R108, 0x1f, RZ ;  /* 0x0000001f6c041819 */ /* 0x000fe800000006ff */
[----:B------:R-:W1:Y:S01]  /*8740*/  @P1 SYNCS.PHASECHK.TRANS64.TRYWAIT P0, [UR43+0x480], R4 ;  /* 0x00048004ff0015a7 */ /* 0x000e62000800112b */
[----:B------:R2:W4:Y:S01]  /*8750*/  SYNCS.PHASECHK.TRANS64.TRYWAIT P4, [R113+URZ+0x4c0], R2 ;  /* 0x0004c002710075a7 */ /* 0x00052200080811ff */
[----:B-1----:R-:W-:Y:S01]  /*8760*/  @P1 PLOP3.LUT P5, PT, P0, PT, PT, 0x8, 0x80 ;  /* 0x000000000080181c */ /* 0x002fe200007ae170 */
[----:B------:R-:W-:Y:S01]  /*8770*/  @!UPT UIADD3 URZ, UPT, UPT, URZ, URZ, URZ ;  /* 0x000000fffffff290 */ /* 0x000fe2000fffe0ff */
[----:B--2-4-:R-:W-:Y:S11]  /*8780*/  @!P1 BRA `(.L_x_172) ;  /* 0x0000000000809947 */ /* 0x014ff60003800000 */
[----:B------:R-:W-:Y:S01]  /*8790*/  ISETP.NE.U32.AND P0, PT, RZ, UR38, PT ;  /* 0x00000026ff007c0c */ /* 0x000fe2000bf05070 */
[----:B------:R-:W-:Y:S01]  /*87a0*/  BSSY B0, `(.L_x_173) ;  /* 0x0000012000007945 */ /* 0x000fe20003800000 */
[----:B------:R-:W-:Y:S02]  /*87b0*/  ISETP.NE.AND P2, PT, R48, RZ, PT ;  /* 0x000000ff3000720c */ /* 0x000fe40003f45270 */
[----:B------:R-:W-:Y:S02]  /*87c0*/  CS2R R54, SRZ ;  /* 0x0000000000367805 */ /* 0x000fe4000001ff00 */
[----:B------:R-:W-:Y:S02]  /*87d0*/  ISETP.NE.AND.EX P0, PT, RZ, UR39, PT, P0 ;  /* 0x00000027ff007c0c */ /* 0x000fe4000bf05300 */
[----:B------:R-:W-:Y:S02]  /*87e0*/  CS2R R52, SRZ ;  /* 0x0000000000347805 */ /* 0x000fe4000001ff00 */
[----:B------:R-:W-:Y:S02]  /*87f0*/  LOP3.LUT P1, RZ, R99, 0xff, RZ, 0xc0, !PT ;  /* 0x000000ff63ff7812 */ /* 0x000fe4000782c0ff */
[----:B------:R-:W-:Y:S02]  /*8800*/  CS2R R58, SRZ ;  /* 0x00000000003a7805 */ /* 0x000fe4000001ff00 */
[----:B------:R-:W-:Y:S02]  /*8810*/  SEL R0, RZ, 0xffffffff, P2 ;  /* 0xffffffffff007807 */ /* 0x000fe40001000000 */
[----:B------:R-:W-:Y:S02]  /*8820*/  CS2R R56, SRZ ;  /* 0x0000000000387805 */ /* 0x000fe4000001ff00 */
[----:B------:R-:W-:Y:S04]  /*8830*/  SEL R3, RZ, 0xffffffff, P0 ;  /* 0xffffffffff037807 */ /* 0x000fe80000000000 */
[----:B------:R-:W-:Y:S04]  /*8840*/  @P3 SEL R0, R3, R0, !P1 ;  /* 0x0000000003003207 */ /* 0x000fe80004800000 */
[----:B------:R-:W-:Y:S04]  /*8850*/  LOP3.LUT R0, R0, 0x1, RZ, 0xc0, !PT ;  /* 0x0000000100007812 */ /* 0x000fe800078ec0ff */
[----:B------:R-:W-:Y:S01]  /*8860*/  ISETP.NE.U32.AND P0, PT, R0, 0x1, PT ;  /* 0x000000010000780c */ /* 0x000fe20003f05070 */
[----:B------:R-:W-:Y:S01]  /*8870*/  @!UPT UIADD3 URZ, UPT, UPT, URZ, URZ, URZ ;  /* 0x000000fffffff290 */ /* 0x000fe2000fffe0ff */
[----:B------:R-:W-:Y:S11]  /*8880*/  @!P5 BRA `(.L_x_174) ;  /* 0x00000000000cd947 */ /* 0x000ff60003800000 */
[----:B------:R-:W-:Y:S04]  /*8890*/  SHF.L.U32 R3, R108, 0x1f, RZ ;  /* 0x0000001f6c037819 */ /* 0x000fe800000006ff */
[----:B------:R-:W1:Y:S02]  /*88a0*/  SYNCS.PHASECHK.TRANS64.TRYWAIT P1, [UR43+0x480], R3 ;  /* 0x00048003ff0075a7 */ /* 0x000e64000802112b */
[----:B-1----:R-:W-:Y:S05]  /*88b0*/  @!P1 BRA `(.L_x_175) ;  /* 0x0000003000189947 */ /* 0x002fea0003800000 */
.L_x_174:
[----:B------:R-:W-:Y:S05]  /*88c0*/  BSYNC B0 ;  /* 0x0000000000007941 */ /* 0x000fea0003800000 */
.L_x_173:
[----:B------:R2:W4:Y:S01]  /*88d0*/  @P0 LDS.128 R52, [R105+UR43+0x600] ;  /* 0x0006002b69340984 */ /* 0x0005220008000c00 */
[----:B------:R-:W-:Y:S01]  /*88e0*/  UIADD3 UR4, UPT, UPT, UR43, 0x488, URZ ;  /* 0x000004882b047890 */ /* 0x000fe2000fffe0ff */
[----:B------:R-:W-:Y:S02]  /*88f0*/  LOP3.LUT R108, R108, 0x1, RZ, 0x3c, !PT ;  /* 0x000000016c6c7812 */ /* 0x000fe400078e3cff */
[----:B------:R2:W1:Y:S01]  /*8900*/  @P0 LDS.128 R56, [R104+0x10] ;  /* 0x0000100068380984 */ /* 0x0004620000000c00 */
[----:B------:R-:W-:Y:S01]  /*8910*/  UPRMT UR4, UR37, 0x654, UR4 ;  /* 0x0000065425047896 */ /* 0x000fe20008000004 */
[----:B------:R-:W-:Y:S01]  /*8920*/  @!PT LDS RZ, [RZ] ;  /* 0x00000000fffff984 */ /* 0x000fe20000000800 */
[----:B------:R-:W-:Y:S01]  /*8930*/  @!PT LDS RZ, [RZ] ;  /* 0x00000000fffff984 */ /* 0x000fe20000000800 */
[----:B------:R-:W-:Y:S01]  /*8940*/  @!PT LDS RZ, [RZ] ;  /* 0x00000000fffff984 */ /* 0x000fe20000000800 */
[----:B------:R-:W-:Y:S01]  /*8950*/  @!PT LDS RZ, [RZ] ;  /* 0x00000000fffff984 */ /* 0x000fe20000000800 */
[----:B------:R5:W-:Y:S06]  /*8960*/  MEMBAR.ALL.CTA ;  /* 0x0000000000007992 */ /* 0x000bec0000008000 */
[----:B-----5:R-:W5:Y:S02]  /*8970*/  FENCE.VIEW.ASYNC.S ;  /* 0x00000000000073c6 */ /* 0x020f640000000000 */
[----:B-----5:R-:W-:Y:S03]  /*8980*/  SYNCS.ARRIVE.TRANS64.RED.A1T0 RZ, [UR4], RZ ;  /* 0x000000ffffff79a7 */ /* 0x020fe60008100404 */
.L_x_172:
[----:B------:R-:W-:Y:S05]  /*8990*/  BSYNC B1 ;  /* 0x0000000000017941 */ /* 0x000fea0003800000 */
.L_x_171:
[----:B-1----:R-:W-:Y:S04]  /*89a0*/  SHF.R.U32.HI R3, RZ, 0x15, R32 ;  /* 0x00000015ff037819 */ /* 0x002fe80000011620 */
[----:B------:R-:W-:Y:S01]  /*89b0*/  LOP3.LUT P0, RZ, R3, 0x3, R106, 0x48, !PT ;  /* 0x0000000303ff7812 */ /* 0x000fe2000780486a */
[----:B------:R-:W-:Y:S01]  /*89c0*/  @!UPT UIADD3 URZ, UPT, UPT, URZ, URZ, URZ ;  /* 0x000000fffffff290 */ /* 0x000fe2000fffe0ff */
[----:B------:R-:W-:Y:S11]  /*89d0*/  @P4 BRA `(.L_x_176) ;  /* 0x0000000000084947 */ /* 0x000ff60003800000 */
[----:B------:R-:W1:Y:S02]  /*89e0*/  SYNCS.PHASECHK.TRANS64.TRYWAIT P1, [R113+URZ+0x4c0], R2 ;  /* 0x0004c002710075a7 */ /* 0x000e6400080211ff */
[----:B-1----:R-:W-:Y:S05]  /*89f0*/  @!P1 BRA `(.L_x_177) ;  /* 0x0000002c00e09947 */ /* 0x002fea0003800000 */
.L_x_176:
[----:B------:R-:W-:Y:S05]  /*8a00*/  @!P0 BRA `(.L_x_178) ;  /* 0x0000000000408947 */ /* 0x000fea0003800000 */
[----:B------:R-:W1:Y:S01]  /*8a10*/  LDCU.64 UR8, c[0x4][0x70] ;  /* 0x01000e00ff0877ac */ /* 0x000e620008000a00 */
[----:B------:R-:W-:Y:S01]  /*8a20*/  MOV R3, 0x0 ;  /* 0x0000000000037802 */ /* 0x000fe20000000f00 */
[----:B------:R-:W-:Y:S02]  /*8a30*/  HFMA2 R12, -RZ, RZ, 0, 5.9604644775390625e-08 ;  /* 0x00000001ff0c7431 */ /* 0x000fe400000001ff */
[----:B------:R-:W-:Y:S02]  /*8a40*/  IMAD.MOV.U32 R8, RZ, RZ, 0x192 ;  /* 0x00000192ff087424 */ /* 0x000fe400078e00ff */
[----:B------:R-:W-:Y:S01]  /*8a50*/  IMAD.MOV.U32 R13, RZ, RZ, RZ ;  /* 0x000000ffff0d7224 */ /* 0x000fe200078e00ff */
[----:B------:R-:W5:Y:S01]  /*8a60*/  LDCU.64 UR6, c[0x4][0x78] ;  /* 0x01000f00ff0677ac */ /* 0x000f620008000a00 */
[----:B------:R-:W2:Y:S01]  /*8a70*/  LDC.64 R2, c[0x4][R3] ;  /* 0x0100000003027b82 */ /* 0x000ea20000000a00 */
[----:B------:R-:W3:Y:S01]  /*8a80*/  LDCU.64 UR4, c[0x4][0x10] ;  /* 0x01000200ff0477ac */ /* 0x000ee20008000a00 */
[----:B-1----:R-:W-:Y:S01]  /*8a90*/  MOV R5, UR9 ;  /* 0x0000000900057c02 */ /* 0x002fe20008000f00 */
[----:B------:R-:W-:Y:S01]  /*8aa0*/  IMAD.U32 R4, RZ, RZ, UR8 ;  /* 0x00000008ff047e24 */ /* 0x000fe2000f8e00ff */
[----:B-----5:R-:W-:Y:S01]  /*8ab0*/  MOV R7, UR7 ;  /* 0x0000000700077c02 */ /* 0x020fe20008000f00 */
[----:B------:R-:W-:Y:S01]  /*8ac0*/  IMAD.U32 R6, RZ, RZ, UR6 ;  /* 0x00000006ff067e24 */ /* 0x000fe2000f8e00ff */
[----:B---3--:R-:W-:Y:S01]  /*8ad0*/  MOV R11, UR5 ;  /* 0x00000005000b7c02 */ /* 0x008fe20008000f00 */
[----:B------:R-:W-:Y:S02]  /*8ae0*/  IMAD.U32 R10, RZ, RZ, UR4 ;  /* 0x00000004ff0a7e24 */ /* 0x000fe4000f8e00ff */
[----:B------:R-:W-:Y:S07]  /*8af0*/  LEPC R20, `(.L_x_178) ;  /* 0x000000001014794e */ /* 0x000fee0000000000 */
[----:B--2-4-:R-:W-:Y:S05]  /*8b00*/  CALL.ABS.NOINC R2 ;  /* 0x0000000002007343 */ /* 0x014fea0003c00000 */
.L_x_178:
[----:B------:R-:W-:Y:S01]  /*8b10*/  LOP3.LUT P0, RZ, R103, 0x60, RZ, 0xc0, !PT ;  /* 0x0000006067ff7812 */ /* 0x000fe2000780c0ff */
[----:B------:R-:W-:Y:S05]  /*8b20*/  WARPSYNC.ALL ;  /* 0x0000000000007948 */ /* 0x000fea0003800000 */
[----:B------:R-:W-:Y:S01]  /*8b30*/  R2UR UR4, R32 ;  /* 0x00000000200472ca */ /* 0x000fe200000e0000 */
[----:B----4-:R-:W-:Y:S01]  /*8b40*/  IMAD.U32 R75, R54, 0x10000, RZ ;  /* 0x00010000364b7824 */ /* 0x010fe200078e00ff */
[----:B------:R-:W-:Y:S01]  /*8b50*/  SHF.L.U32 R51, R52, 0x10, RZ ;  /* 0x0000001034337819 */ /* 0x000fe200000006ff */
[----:B------:R-:W-:Y:S01]  /*8b60*/  IMAD.U32 R74, R56, 0x10000, RZ ;  /* 0x00010000384a7824 */ /* 0x000fe200078e00ff */
[----:B------:R-:W-:Y:S01]  /*8b70*/  PRMT R49, R52, 0x8880, RZ ;  /* 0x0000888034317816 */ /* 0x000fe200000000ff */
[----:B------:R-:W-:Y:S01]  /*8b80*/  IMAD.U32 R64, R58, 0x10000, RZ ;  /* 0x000100003a407824 */ /* 0x000fe200078e00ff */
[----:B------:R-:W-:Y:S01]  /*8b90*/  SHF.L.U32 R50, R52, 0x8, RZ ;  /* 0x0000000834327819 */ /* 0x000fe200000006ff */
[----:B------:R-:W-:Y:S01]  /*8ba0*/  BSSY.RECONVERGENT B0, `(.L_x_179) ;  /* 0x000009f000007945 */ /* 0x000fe20003800200 */
[----:B------:R-:W-:Y:S02]  /*8bb0*/  SHF.R.S32.HI R51, RZ, 0x18, R51 ;  /* 0x00000018ff337819 */ /* 0x000fe40000011433 */
[----:B------:R-:W-:Y:S02]  /*8bc0*/  PRMT R80, R53, 0x8880, RZ ;  /* 0x0000888035507816 */ /* 0x000fe400000000ff */
[----:B------:R-:W-:Y:S01]  /*8bd0*/  SHF.R.S32.HI R50, RZ, 0x18, R50 ;  /* 0x00000018ff327819 */ /* 0x000fe20000011432 */
[----:B------:R-:W1:Y:S01]  /*8be0*/  LDTM.x32 R4, tmem[UR4] ;  /* 0x00000004000479ee */ /* 0x000e6200082c0000 */
[----:B------:R-:W-:Y:S01]  /*8bf0*/  NOP ;  /* 0x0000000000007918 */ /* 0x000fe20000000000 */
[----:B------:R-:W-:Y:S02]  /*8c00*/  IADD3 R113, PT, PT, R113, 0x4e0, RZ ;  /* 0x000004e071717810 */ /* 0x000fe40007ffe0ff */
[----:B------:R-:W-:Y:S02]  /*8c10*/  SHF.R.S32.HI R52, RZ, 0x18, R52 ;  /* 0x00000018ff347819 */ /* 0x000fe40000011434 */
[----:B------:R-:W-:Y:S02]  /*8c20*/  LOP3.LUT R113, R113, 0xfefffff8, RZ, 0xc0, !PT ;  /* 0xfefffff871717812 */ /* 0x000fe400078ec0ff */
[----:B------:R-:W-:Y:S02]  /*8c30*/  SHF.L.U32 R79, R53, 0x10, RZ ;  /* 0x00000010354f7819 */ /* 0x000fe400000006ff */
[----:B-1----:R1:W-:Y:S01]  /*8c40*/  SYNCS.ARRIVE.TRANS64.RED.A1T0 RZ, [R113+URZ], RZ ;  /* 0x000000ff71ff79a7 */ /* 0x0023e200081004ff */
[----:B------:R-:W-:Y:S02]  /*8c50*/  PRMT R77, R54, 0x8880, RZ ;  /* 0x00008880364d7816 */ /* 0x000fe400000000ff */
[C---:B------:R-:W-:Y:S02]  /*8c60*/  PRMT R71, R55.reuse, 0x8880, RZ ;  /* 0x0000888037477816 */ /* 0x040fe400000000ff */
[----:B------:R-:W-:Y:S02]  /*8c70*/  SHF.L.U32 R70, R55, 0x10, RZ ;  /* 0x0000001037467819 */ /* 0x000fe400000006ff */
[----:B------:R-:W-:Y:S02]  /*8c80*/  PRMT R76, R56, 0x8880, RZ ;  /* 0x00008880384c7816 */ /* 0x000fe400000000ff */
[C---:B------:R-:W-:Y:S02]  /*8c90*/  PRMT R68, R57.reuse, 0x8880, RZ ;  /* 0x0000888039447816 */ /* 0x040fe400000000ff */
[----:B------:R-:W-:Y:S02]  /*8ca0*/  SHF.L.U32 R67, R57, 0x10, RZ ;  /* 0x0000001039437819 */ /* 0x000fe400000006ff */
[----:B------:R-:W-:Y:S01]  /*8cb0*/  PRMT R65, R58, 0x8880, RZ ;  /* 0x000088803a417816 */ /* 0x000fe200000000ff */
[C---:B---3--:R-:W-:Y:S01]  /*8cc0*/  IMAD R0, R46.reuse, R4, RZ ;  /* 0x000000042e007224 */ /* 0x048fe200078e02ff */
[C---:B------:R-:W-:Y:S01]  /*8cd0*/  PRMT R62, R59.reuse, 0x8880, RZ ;  /* 0x000088803b3e7816 */ /* 0x040fe200000000ff */
[C---:B------:R-:W-:Y:S01]  /*8ce0*/  IMAD R2, R46.reuse, R5, RZ ;  /* 0x000000052e027224 */ /* 0x040fe200078e02ff */
[----:B------:R-:W-:Y:S01]  /*8cf0*/  SHF.L.U32 R61, R59, 0x10, RZ ;  /* 0x000000103b3d7819 */ /* 0x000fe200000006ff */
[C---:B------:R-:W-:Y:S01]  /*8d00*/  IMAD R3, R46.reuse, R6, RZ ;  /* 0x000000062e037224 */ /* 0x040fe200078e02ff */
[----:B------:R-:W-:Y:S01]  /*8d10*/  SHF.L.U32 R78, R53, 0x8, RZ ;  /* 0x00000008354e7819 */ /* 0x000fe200000006ff */
[-C--:B------:R-:W-:Y:S01]  /*8d20*/  IMAD R0, R49, R48.reuse, R0 ;  /* 0x0000003031007224 */ /* 0x080fe200078e0200 */
[----:B------:R-:W-:Y:S01]  /*8d30*/  SHF.R.S32.HI R53, RZ, 0x18, R53 ;  /* 0x00000018ff357819 */ /* 0x000fe20000011435 */
[----:B------:R-:W-:Y:S01]  /*8d40*/  IMAD R7, R46, R7, RZ ;  /* 0x000000072e077224 */ /* 0x000fe200078e02ff */
[----:B------:R-:W-:Y:S01]  /*8d50*/  SHF.L.U32 R72, R54, 0x8, RZ ;  /* 0x0000000836487819 */ /* 0x000fe200000006ff */
[-C--:B------:R-:W-:Y:S01]  /*8d60*/  IMAD R2, R51, R48.reuse, R2 ;  /* 0x0000003033027224 */ /* 0x080fe200078e0202 */
[----:B------:R-:W-:Y:S01]  /*8d70*/  SHF.R.S32.HI R51, RZ, 0x18, R78 ;  /* 0x00000018ff337819 */ /* 0x000fe2000001144e */
[----:B------:R-:W-:Y:S01]  /*8d80*/  IMAD R3, R50, R48, R3 ;  /* 0x0000003032037224 */ /* 0x000fe200078e0203 */
[----:B------:R-:W-:Y:S01]  /*8d90*/  SHF.R.S32.HI R50, RZ, 0x18, R79 ;  /* 0x00000018ff327819 */ /* 0x000fe2000001144f */
[----:B------:R-:W-:Y:S01]  /*8da0*/  IMAD.MOV.U32 R49, RZ, RZ, R80 ;  /* 0x000000ffff317224 */ /* 0x000fe200078e0050 */
[----:B------:R-:W-:Y:S01]  /*8db0*/  SHF.R.S32.HI R54, RZ, 0x18, R54 ;  /* 0x00000018ff367819 */ /* 0x000fe20000011436 */
[----:B------:R-:W-:Y:S01]  /*8dc0*/  IMAD R8, R46, R8, RZ ;  /* 0x000000082e087224 */ /* 0x000fe200078e02ff */
[----:B------:R-:W-:Y:S01]  /*8dd0*/  SHF.L.U32 R69, R55, 0x8, RZ ;  /* 0x0000000837457819 */ /* 0x000fe200000006ff */
[----:B------:R-:W-:Y:S01]  /*8de0*/  IMAD R7, R52, R48, R7 ;  /* 0x0000003034077224 */ /* 0x000fe200078e0207 */
[----:B------:R-:W-:Y:S01]  /*8df0*/  SHF.R.S32.HI R55, RZ, 0x18, R55 ;  /* 0x00000018ff377819 */ /* 0x000fe20000011437 */
[C---:B------:R-:W-:Y:S01]  /*8e00*/  IMAD R9, R46.reuse, R9, RZ ;  /* 0x000000092e097224 */ /* 0x040fe200078e02ff */
[----:B------:R-:W-:Y:S01]  /*8e10*/  SHF.R.S32.HI R52, RZ, 0x18, R56 ;  /* 0x00000018ff347819 */ /* 0x000fe20000011438 */
[C---:B------:R-:W-:Y:S01]  /*8e20*/  IMAD R10, R46.reuse, R10, RZ ;  /* 0x0000000a2e0a7224 */ /* 0x040fe200078e02ff */
[----:B------:R-:W-:Y:S01]  /*8e30*/  I2IP.S8.S32.SAT R93, R7, R3, RZ ;  /* 0x00000003075d7239 */ /* 0x000fe200000014ff */
[----:B------:R-:W-:Y:S01]  /*8e40*/  IMAD R8, R49, R48, R8 ;  /* 0x0000003031087224 */ /* 0x000fe200078e0208 */
[----:B------:R-:W-:Y:S01]  /*8e50*/  MOV R49, R77 ;  /* 0x0000004d00317202 */ /* 0x000fe20000000f00 */
[----:B------:R-:W-:Y:S01]  /*8e60*/  IMAD R11, R46, R11, RZ ;  /* 0x0000000b2e0b7224 */ /* 0x000fe200078e02ff */
[----:B------:R-:W-:Y:S01]  /*8e70*/  I2IP.S8.S32.SAT R92, R2, R0, R93 ;  /* 0x00000000025c7239 */ /* 0x000fe2000000145d */
[-C--:B------:R-:W-:Y:S01]  /*8e80*/  IMAD R9, R50, R48.reuse, R9 ;  /* 0x0000003032097224 */ /* 0x080fe200078e0209 */
[----:B------:R-:W-:Y:S01]  /*8e90*/  SHF.R.S32.HI R50, RZ, 0x18, R75 ;  /* 0x00000018ff327819 */ /* 0x000fe2000001144b */
[----:B------:R-:W-:Y:S01]  /*8ea0*/  IMAD R10, R51, R48, R10 ;  /* 0x00000030330a7224 */ /* 0x000fe200078e020a */
[----:B------:R-:W-:Y:S01]  /*8eb0*/  MOV R51, R71 ;  /* 0x0000004700337202 */ /* 0x000fe20000000f00 */
[----:B------:R-:W-:Y:S01]  /*8ec0*/  IMAD R4, R46, R12, RZ ;  /* 0x0000000c2e047224 */ /* 0x000fe200078e02ff */
[----:B------:R-:W-:Y:S01]  /*8ed0*/  SHF.L.U32 R73, R56, 0x8, RZ ;  /* 0x0000000838497819 */ /* 0x000fe200000006ff */
[-C--:B------:R-:W-:Y:S01]  /*8ee0*/  IMAD R11, R53, R48.reuse, R11 ;  /* 0x00000030350b7224 */ /* 0x080fe200078e020b */
[----:B------:R-:W-:Y:S01]  /*8ef0*/  SHF.R.S32.HI R53, RZ, 0x18, R69 ;  /* 0x00000018ff357819 */ /* 0x000fe20000011445 */
[C---:B------:R-:W-:Y:S01]  /*8f00*/  IMAD R5, R46.reuse, R13, RZ ;  /* 0x0000000d2e057224 */ /* 0x040fe200078e02ff */
[----:B------:R-:W-:Y:S01]  /*8f10*/  SHF.R.S32.HI R56, RZ, 0x18, R57 ;  /* 0x00000018ff387819 */ /* 0x000fe20000011439 */
[----:B------:R-:W-:Y:S01]  /*8f20*/  IMAD R4, R49, R48, R4 ;  /* 0x0000003031047224 */ /* 0x000fe200078e0204 */
[----:B------:R-:W-:Y:S01]  /*8f30*/  SHF.R.S32.HI R49, RZ, 0x18, R72 ;  /* 0x00000018ff317819 */ /* 0x000fe20000011448 */
[C---:B------:R-:W-:Y:S01]  /*8f40*/  IMAD R6, R46.reuse, R14, RZ ;  /* 0x0000000e2e067224 */ /* 0x040fe200078e02ff */
[----:B------:R-:W-:Y:S01]  /*8f50*/  I2IP.S8.S32.SAT R94, R11, R10, RZ ;  /* 0x0000000a0b5e7239 */ /* 0x000fe200000014ff */
[----:B------:R-:W-:Y:S01]  /*8f60*/  IMAD R15, R46, R15, RZ ;  /* 0x0000000f2e0f7224 */ /* 0x000fe200078e02ff */
[----:B------:R-:W-:Y:S01]  /*8f70*/  SHF.L.U32 R66, R57, 0x8, RZ ;  /* 0x0000000839427819 */ /* 0x000fe200000006ff */
[----:B------:R-:W-:Y:S01]  /*8f80*/  IMAD R5, R50, R48, R5 ;  /* 0x0000003032057224 */ /* 0x000fe200078e0205 */
[----:B------:R-:W-:Y:S01]  /*8f90*/  I2IP.S8.S32.SAT R93, R9, R8, R94 ;  /* 0x00000008095d7239 */ /* 0x000fe2000000145e */
[C---:B------:R-:W-:Y:S01]  /*8fa0*/  IMAD R12, R46.reuse, R16, RZ ;  /* 0x000000102e0c7224 */ /* 0x040fe200078e02ff */
[----:B------:R-:W-:Y:S01]  /*8fb0*/  SHF.R.S32.HI R50, RZ, 0x18, R70 ;  /* 0x00000018ff327819 */ /* 0x000fe20000011446 */
[----:B------:R-:W-:Y:S01]  /*8fc0*/  IMAD R6, R49, R48, R6 ;  /* 0x0000003031067224 */ /* 0x000fe200078e0206 */
[----:B------:R-:W-:Y:S01]  /*8fd0*/  MOV R49, R76 ;  /* 0x0000004c00317202 */ /* 0x000fe20000000f00 */
[----:B------:R-:W-:Y:S01]  /*8fe0*/  IMAD R13, R46, R17, RZ ;  /* 0x000000112e0d7224 */ /* 0x000fe200078e02ff */
[----:B------:R-:W-:Y:S01]  /*8ff0*/  SHF.R.S32.HI R57, RZ, 0x18, R58 ;  /* 0x00000018ff397819 */ /* 0x000fe2000001143a */
[----:B------:R-:W-:Y:S01]  /*9000*/  IMAD R15, R54, R48, R15 ;  /* 0x00000030360f7224 */ /* 0x000fe200078e020f */
[----:B------:R-:W-:Y:S01]  /*9010*/  SHF.L.U32 R63, R58, 0x8, RZ ;  /* 0x000000083a3f7819 */ /* 0x000fe200000006ff */
[C---:B------:R-:W-:Y:S01]  /*9020*/  IMAD R14, R46.reuse, R18, RZ ;  /* 0x000000122e0e7224 */ /* 0x040fe200078e02ff */
[----:B------:R-:W-:Y:S01]  /*9030*/  SHF.R.S32.HI R58, RZ, 0x18, R59 ;  /* 0x00000018ff3a7819 */ /* 0x000fe2000001143b */
[----:B------:R-:W-:Y:S01]  /*9040*/  IMAD R12, R51, R48, R12 ;  /* 0x00000030330c7224 */ /* 0x000fe200078e020c */
[----:B------:R-:W-:Y:S01]  /*9050*/  I2IP.S8.S32.SAT R94, R15, R6, RZ ;  /* 0x000000060f5e7239 */ /* 0x000fe200000014ff */
[----:B------:R-:W-:Y:S01]  /*9060*/  IMAD R19, R46, R19, RZ ;  /* 0x000000132e137224 */ /* 0x000fe200078e02ff */
[----:B------:R-:W-:Y:S01]  /*9070*/  SHF.R.S32.HI R51, RZ, 0x18, R73 ;  /* 0x00000018ff337819 */ /* 0x000fe20000011449 */
[----:B------:R-:W-:Y:S01]  /*9080*/  IMAD R13, R50, R48, R13 ;  /* 0x00000030320d7224 */ /* 0x000fe200078e020d */
[----:B------:R-:W-:Y:S01]  /*9090*/  I2IP.S8.S32.SAT R94, R5, R4, R94 ;  /* 0x00000004055e7239 */ /* 0x000fe2000000145e */
[C---:B------:R-:W-:Y:S01]  /*90a0*/  IMAD R16, R46.reuse, R20, RZ ;  /* 0x000000142e107224 */ /* 0x040fe200078e02ff */
[----:B------:R-:W-:Y:S01]  /*90b0*/  SHF.R.S32.HI R50, RZ, 0x18, R74 ;  /* 0x00000018ff327819 */ /* 0x000fe2000001144a */
[-C--:B------:R-:W-:Y:S01]  /*90c0*/  IMAD R14, R53, R48.reuse, R14 ;  /* 0x00000030350e7224 */ /* 0x080fe200078e020e */
[----:B------:R-:W-:Y:S01]  /*90d0*/  SHF.L.U32 R60, R59, 0x8, RZ ;  /* 0x000000083b3c7819 */ /* 0x000fe200000006ff */
[----:B------:R-:W-:Y:S01]  /*90e0*/  IMAD R17, R46, R21, RZ ;  /* 0x000000152e117224 */ /* 0x000fe200078e02ff */
[----:B-1----:R-:W-:Y:S01]  /*90f0*/  IADD3 R113, PT, PT, R44, 0x1, RZ ;  /* 0x000000012c717810 */ /* 0x002fe20007ffe0ff */
[----:B------:R-:W-:Y:S01]  /*9100*/  IMAD R19, R55, R48, R19 ;  /* 0x0000003037137224 */ /* 0x000fe200078e0213 */
[----:B------:R-:W-:Y:S01]  /*9110*/  SHF.R.S32.HI R53, RZ, 0x18, R60 ;  /* 0x00000018ff357819 */ /* 0x000fe2000001143c */
[C---:B------:R-:W-:Y:S02]  /*9120*/  IMAD R18, R46.reuse, R22, RZ ;  /* 0x000000162e127224 */ /* 0x040fe400078e02ff */
[----:B------:R-:W-:Y:S01]  /*9130*/  IMAD R16, R49, R48, R16 ;  /* 0x0000003031107224 */ /* 0x000fe200078e0210 */
[----:B------:R-:W-:Y:S01]  /*9140*/  I2IP.S8.S32.SAT R95, R19, R14, RZ ;  /* 0x0000000e135f7239 */ /* 0x000fe200000014ff */
[----:B------:R-:W-:Y:S02]  /*9150*/  IMAD R23, R46, R23, RZ ;  /* 0x000000172e177224 */ /* 0x000fe400078e02ff */
[----:B------:R-:W-:Y:S01]  /*9160*/  IMAD R17, R50, R48, R17 ;  /* 0x0000003032117224 */ /* 0x000fe200078e0211 */
[----:B------:R-:W-:Y:S01]  /*9170*/  I2IP.S8.S32.SAT R95, R13, R12, R95 ;  /* 0x0000000c0d5f7239 */ /* 0x000fe2000000145f */
[C---:B------:R-:W-:Y:S01]  /*9180*/  IMAD R20, R46.reuse, R24, RZ ;  /* 0x000000182e147224 */ /* 0x040fe200078e02ff */
[----:B------:R-:W-:Y:S01]  /*9190*/  SHF.R.S32.HI R50, RZ, 0x18, R67 ;  /* 0x00000018ff327819 */ /* 0x000fe20000011443 */
[-C--:B------:R-:W-:Y:S01]  /*91a0*/  IMAD R18, R51, R48.reuse, R18 ;  /* 0x0000003033127224 */ /* 0x080fe200078e0212 */
[----:B------:R-:W-:Y:S01]  /*91b0*/  SHF.R.S32.HI R51, RZ, 0x18, R66 ;  /* 0x00000018ff337819 */ /* 0x000fe20000011442 */
[----:B------:R-:W-:Y:S01]  /*91c0*/  IMAD.MOV.U32 R49, RZ, RZ, R68 ;  /* 0x000000ffff317224 */ /* 0x000fe200078e0044 */
[----:B------:R1:W-:Y:S01]  /*91d0*/  STS.128 [R105+UR43+0x1600], R92 ;  /* 0x0016005c69007988 */ /* 0x0003e20008000c2b */
[----:B------:R-:W-:Y:S02]  /*91e0*/  IMAD R21, R46, R25, RZ ;  /* 0x000000192e157224 */ /* 0x000fe400078e02ff */
[----:B------:R-:W-:Y:S02]  /*91f0*/  IMAD R23, R52, R48, R23 ;  /* 0x0000003034177224 */ /* 0x000fe400078e0217 */
[C---:B------:R-:W-:Y:S02]  /*9200*/  IMAD R22, R46.reuse, R26, RZ ;  /* 0x0000001a2e167224 */ /* 0x040fe400078e02ff */
[----:B------:R-:W-:Y:S01]  /*9210*/  IMAD R20, R49, R48, R20 ;  /* 0x0000003031147224 */ /* 0x000fe200078e0214 */
[----:B------:R-:W-:Y:S01]  /*9220*/  I2IP.S8.S32.SAT R116, R23, R18, RZ ;  /* 0x0000001217747239 */ /* 0x000fe200000014ff */
[----:B------:R-:W-:Y:S01]  /*9230*/  IMAD R27, R46, R27, RZ ;  /* 0x0000001b2e1b7224 */ /* 0x000fe200078e02ff */
[----:B------:R-:W-:Y:S01]  /*9240*/  MOV R49, R65 ;  /* 0x0000004100317202 */ /* 0x000fe20000000f00 */
[----:B------:R-:W-:Y:S01]  /*9250*/  IMAD R21, R50, R48, R21 ;  /* 0x0000003032157224 */ /* 0x000fe200078e0215 */
[----:B------:R-:W-:Y:S01]  /*9260*/  I2IP.S8.S32.SAT R116, R17, R16, R116 ;  /* 0x0000001011747239 */ /* 0x000fe20000001474 */
[----:B------:R-:W-:Y:S01]  /*9270*/  IMAD R24, R46, R28, RZ ;  /* 0x0000001c2e187224 */ /* 0x000fe200078e02ff */
[----:B------:R-:W-:Y:S01]  /*9280*/  SHF.R.S32.HI R50, RZ, 0x18, R64 ;  /* 0x00000018ff327819 */ /* 0x000fe20000011440 */
[----:B------:R-:W-:Y:S01]  /*9290*/  IMAD R22, R51, R48, R22 ;  /* 0x0000003033167224 */ /* 0x000fe200078e0216 */
[----:B------:R-:W-:Y:S01]  /*92a0*/  MOV R51, R62 ;  /* 0x0000003e00337202 */ /* 0x000fe20000000f00 */
[-C--:B------:R-:W-:Y:S02]  /*92b0*/  IMAD R27, R56, R48.reuse, R27 ;  /* 0x00000030381b7224 */ /* 0x080fe400078e021b */
[C---:B------:R-:W-:Y:S02]  /*92c0*/  IMAD R25, R46.reuse, R29, RZ ;  /* 0x0000001d2e197224 */ /* 0x040fe400078e02ff */
[----:B------:R-:W-:Y:S01]  /*92d0*/  IMAD R24, R49, R48, R24 ;  /* 0x0000003031187224 */ /* 0x000fe200078e0218 */
[----:B------:R-:W-:Y:S01]  /*92e0*/  SHF.R.S32.HI R49, RZ, 0x18, R63 ;  /* 0x00000018ff317819 */ /* 0x000fe2000001143f */
[C---:B------:R-:W-:Y:S01]  /*92f0*/  IMAD R26, R46.reuse, R30, RZ ;  /* 0x0000001e2e1a7224 */ /* 0x040fe200078e02ff */
[----:B------:R-:W-:Y:S01]  /*9300*/  I2IP.S8.S32.SAT R117, R27, R22, RZ ;  /* 0x000000161b757239 */ /* 0x000fe200000014ff */
[----:B------:R-:W-:Y:S02]  /*9310*/  IMAD R31, R46, R31, RZ ;  /* 0x0000001f2e1f7224 */ /* 0x000fe400078e02ff */
[----:B------:R-:W-:Y:S01]  /*9320*/  IMAD R25, R50, R48, R25 ;  /* 0x0000003032197224 */ /* 0x000fe200078e0219 */
[----:B------:R-:W-:Y:S01]  /*9330*/  SHF.R.S32.HI R50, RZ, 0x18, R61 ;  /* 0x00000018ff327819 */ /* 0x000fe2000001143d */
[C---:B------:R-:W-:Y:S01]  /*9340*/  IMAD R28, R46.reuse, R32, RZ ;  /* 0x000000202e1c7224 */ /* 0x040fe200078e02ff */
[----:B------:R-:W-:Y:S01]  /*9350*/  I2IP.S8.S32.SAT R117, R21, R20, R117 ;  /* 0x0000001415757239 */ /* 0x000fe20000001475 */
[-C--:B------:R-:W-:Y:S02]  /*9360*/  IMAD R26, R49, R48.reuse, R26 ;  /* 0x00000030311a7224 */ /* 0x080fe400078e021a */
[C---:B------:R-:W-:Y:S02]  /*9370*/  IMAD R29, R46.reuse, R33, RZ ;  /* 0x000000212e1d7224 */ /* 0x040fe400078e02ff */
[-C--:B------:R-:W-:Y:S02]  /*9380*/  IMAD R31, R57, R48.reuse, R31 ;  /* 0x00000030391f7224 */ /* 0x080fe400078e021f */
[----:B------:R-:W-:Y:S02]  /*9390*/  IMAD R28, R51, R48, R28 ;  /* 0x00000030331c7224 */ /* 0x000fe400078e021c */
[----:B------:R-:W-:Y:S01]  /*93a0*/  IMAD R30, R46, R34, RZ ;  /* 0x000000222e1e7224 */ /* 0x000fe200078e02ff */
[----:B------:R-:W-:Y:S01]  /*93b0*/  I2IP.S8.S32.SAT R115, R31, R26, RZ ;  /* 0x0000001a1f737239 */ /* 0x000fe200000014ff */
[----:B------:R-:W-:Y:S02]  /*93c0*/  IMAD R29, R50, R48, R29 ;  /* 0x00000030321d7224 */ /* 0x000fe400078e021d */
[----:B------:R-:W-:Y:S01]  /*93d0*/  IMAD R35, R46, R35, RZ ;  /* 0x000000232e237224 */ /* 0x000fe200078e02ff */
[----:B------:R-:W-:Y:S01]  /*93e0*/  I2IP.S8.S32.SAT R118, R25, R24, R115 ;  /* 0x0000001819767239 */ /* 0x000fe20000001473 */
[-C--:B------:R-:W-:Y:S02]  /*93f0*/  IMAD R30, R53, R48.reuse, R30 ;  /* 0x00000030351e7224 */ /* 0x080fe400078e021e */
[----:B------:R-:W-:Y:S05]  /*9400*/  IMAD R35, R58, R48, R35 ;  /* 0x000000303a237224 */ /* 0x000fea00078e0223 */
[----:B------:R-:W-:Y:S04]  /*9410*/  I2IP.S8.S32.SAT R120, R35, R30, RZ ;  /* 0x0000001e23787239 */ /* 0x000fe800000014ff */
[----:B------:R-:W-:Y:S05]  /*9420*/  I2IP.S8.S32.SAT R119, R29, R28, R120 ;  /* 0x0000001c1d777239 */ /* 0x000fea0000001478 */
[----:B------:R1:W-:Y:S01]  /*9430*/  STS.128 [R104+0x1010], R116 ;  /* 0x0010107468007388 */ /* 0x0003e20000000c00 */
[----:B------:R-:W-:Y:S01]  /*9440*/  @!PT LDS RZ, [RZ] ;  /* 0x00000000fffff984 */ /* 0x000fe20000000800 */
[----:B------:R-:W-:Y:S01]  /*9450*/  @!PT LDS RZ, [RZ] ;  /* 0x00000000fffff984 */ /* 0x000fe20000000800 */
[----:B------:R-:W-:Y:S01]  /*9460*/  @!PT LDS RZ, [RZ] ;  /* 0x00000000fffff984 */ /* 0x000fe20000000800 */
[----:B------:R-:W-:Y:S01]  /*9470*/  @!PT LDS RZ, [RZ] ;  /* 0x00000000fffff984 */ /* 0x000fe20000000800 */
[----:B------:R3:W-:Y:S07]  /*9480*/  MEMBAR.ALL.CTA ;  /* 0x0000000000007992 */ /* 0x0007ee0000008000 */
[----:B---3--:R-:W3:Y:S02]  /*9490*/  FENCE.VIEW.ASYNC.S ;  /* 0x00000000000073c6 */ /* 0x008ee40000000000 */
[----:B---3--:R-:W-:Y:S06]  /*94a0*/  BAR.SYNC.DEFER_BLOCKING 0x1, 0x80 ;  /* 0x0042000000007b1d */ /* 0x008fec0000010000 */
[----:B------:R-:W-:Y:S05]  /*94b0*/  @P0 BRA `(.L_x_180) ;  /* 0x0000000000340947 */ /* 0x000fea0003800000 */
[----:B------:R-:W-:Y:S01]  /*94c0*/  UIADD3 UR12, UPT, UPT, UR43, 0x1600, URZ ;  /* 0x000016002b0c7890 */ /* 0x000fe2000fffe0ff */
[----:B------:R-:W-:Y:S01]  /*94d0*/  R2UR UR9, R98 ;  /* 0x00000000620972ca */ /* 0x000fe200000e0000 */
[----:B------:R-:W-:Y:S01]  /*94e0*/  UIADD3 UR10, UP0, UPT, UR46, 0x680, URZ ;  /* 0x000006802e0a7890 */ /* 0x000fe2000ff1e0ff */
[----:B------:R-:W-:Y:S01]  /*94f0*/  R2UR UR8, R97 ;  /* 0x00000000610872ca */ /* 0x000fe200000e0000 */
[----:B------:R-:W-:Y:S02]  /*9500*/  UMOV UR7, UR36 ;  /* 0x0000002400077c82 */ /* 0x000fe40008000000 */
[----:B------:R-:W-:Y:S01]  /*9510*/  IMAD.U32 R111, RZ, RZ, UR12 ;  /* 0x0000000cff6f7e24 */ /* 0x000fe2000f8e00ff */
[----:B------:R-:W-:Y:S04]  /*9520*/  UIADD3.X UR11, UPT, UPT, URZ, UR47, URZ, UP0, !UPT ;  /* 0x0000002fff0b7290 */ /* 0x000fe800087fe4ff */
[----:B------:R-:W-:Y:S03]  /*9530*/  R2UR UR4, R111 ;  /* 0x000000006f0472ca */ /* 0x000fe600000e0000 */
[----:B------:R-:W-:Y:S02]  /*9540*/  USHF.L.U32 UR5, UR9, 0x6, URZ ;  /* 0x0000000609057899 */ /* 0x000fe400080006ff */
[----:B------:R-:W-:Y:S09]  /*9550*/  USHF.L.U32 UR6, UR8, 0x6, URZ ;  /* 0x0000000608067899 */ /* 0x000ff200080006ff */
[----:B------:R3:W-:Y:S01]  /*9560*/  UTMASTG.3D [UR4], [UR10] ;  /* 0x000000040a0073b5 */ /* 0x0007e20008010000 */
[----:B------:R0:W-:Y:S01]  /*9570*/  UTMACMDFLUSH ;  /* 0x00000000000079b7 */ /* 0x0001e20000000000 */
[----:B---3--:R-:W-:Y:S04]  /*9580*/  DEPBAR.LE SB0, 0x0 ;  /* 0x000080000000791a */ /* 0x008fe80000000000 */
.L_x_180:
[----:B------:R-:W-:Y:S05]  /*9590*/  BSYNC.RECONVERGENT B0 ;  /* 0x0000000000007941 */ /* 0x000fea0003800200 */
.L_x_179:
[----:B------:R-:W-:Y:S01]  /*95a0*/  BAR.SYNC.DEFER_BLOCKING 0x1, 0x80 ;  /* 0x0042000000007b1d */ /* 0x000fe20000010000 */
[----:B------:R-:W-:Y:S01]  /*95b0*/  ISETP.NE.AND P2, PT, R112, RZ, PT ;  /* 0x000000ff7000720c */ /* 0x000fe20003f45270 */
[----:B------:R-:W-:Y:S01]  /*95c0*/  IMAD.IADD R98, R43, 0x1, R81 ;  /* 0x000000012b627824 */ /* 0x000fe200078e0251 */
[----:B------:R-:W-:Y:S01]  /*95d0*/  ISETP.NE.AND P0, PT, R114, 0x2, PT ;  /* 0x000000027200780c */ /* 0x000fe20003f05270 */
[----:B------:R-:W-:Y:S01]  /*95e0*/  IMAD.IADD R97, R45, 0x1, R96 ;  /* 0x000000012d617824 */ /* 0x000fe200078e0260 */
[----:B------:R-:W-:Y:S02]  /*95f0*/  ISETP.NE.AND P1, PT, R113, 0x4, PT ;  /* 0x000000047100780c */ /* 0x000fe40003f25270 */
[----:B------:R-:W-:Y:S02]  /*9600*/  SEL R0, RZ, 0x1, P0 ;  /* 0x00000001ff007807 */ /* 0x000fe40000000000 */
[----:B------:R-:W-:Y:S02]  /*9610*/  SEL R3, RZ, 0x1, P1 ;  /* 0x00000001ff037807 */ /* 0x000fe40000800000 */
[----:B------:R-:W-:Y:S02]  /*9620*/  LOP3.LUT R109, R109, R0, RZ, 0x3c, !PT ;  /* 0x000000006d6d7212 */ /* 0x000fe400078e3cff */
[----:B------:R-:W-:Y:S02]  /*9630*/  LOP3.LUT R110, R110, R3, RZ, 0x3c, !PT ;  /* 0x000000036e6e7212 */ /* 0x000fe400078e3cff */
[----:B------:R-:W-:Y:S02]  /*9640*/  @P2 R2UR UR36, R107 ;  /* 0x000000006b2422ca */ /* 0x000fe400000e0000 */
[----:B------:R-:W-:Y:S02]  /*9650*/  SEL R114, R114, RZ, P0 ;  /* 0x000000ff72727207 */ /* 0x000fe40000000000 */
[----:B------:R-:W-:Y:S01]  /*9660*/  SEL R44, R113, RZ, P1 ;  /* 0x000000ff712c7207 */ /* 0x000fe20000800000 */
[----:B------:R-:W-:Y:S10]  /*9670*/  @P2 BRA `(.L_x_181) ;  /* 0xffffffe400842947 */ /* 0x000ff4000383ffff */
[----:B------:R-:W-:Y:S05]  /*9680*/  EXIT ;  /* 0x000000000000794d */ /* 0x000fea0003800000 */
.L_x_25:
[----:B--2---:R2:W4:Y:S02]  /*9690*/  SYNCS.PHASECHK.TRANS64.TRYWAIT P0, [R3+URZ+0x510], R2 ;  /* 0x00051002030075a7 */ /* 0x00452400080011ff */
[----:B----4-:R-:W-:Y:S05]  /*96a0*/  @!P0 NANOSLEEP.SYNCS 0x989680 ;  /* 0x009896800000895d */ /* 0x010fea0003900000 */
[----:B------:R-:W4:Y:S02]  /*96b0*/  @!P0 SYNCS.PHASECHK.TRANS64 P0, [R3+URZ+0x510], R2 ;  /* 0x00051002030085a7 */ /* 0x000f2400080010ff */
[----:B----4-:R-:W-:Y:S05]  /*96c0*/  @!P0 BRA `(.L_x_25) ;  /* 0xfffffffc00f08947 */ /* 0x010fea000383ffff */
[----:B------:R-:W-:Y:S05]  /*96d0*/  BRA `(.L_x_182) ;  /* 0xffffff8800607947 */ /* 0x000fea000383ffff */
.L_x_28:
[----:B-1----:R-:W-:-:S07]  /*96e0*/  MOV R2, UR33 ;  /* 0x0000002100027c02 */ /* 0x002fce0008000f00 */
.L_x_183:
[----:B-1----:R1:W2:Y:S02]  /*96f0*/  SYNCS.PHASECHK.TRANS64.TRYWAIT P0, [R2+URZ+0x240], R5 ;  /* 0x00024005020075a7 */ /* 0x0022a400080011ff */
[----:B--2---:R-:W-:Y:S05]  /*9700*/  @!P0 NANOSLEEP.SYNCS 0x989680 ;  /* 0x009896800000895d */ /* 0x004fea0003900000 */
[----:B------:R-:W2:Y:S02]  /*9710*/  @!P0 SYNCS.PHASECHK.TRANS64 P0, [R2+URZ+0x240], R5 ;  /* 0x00024005020085a7 */ /* 0x000ea400080010ff */
[----:B--2---:R-:W-:Y:S05]  /*9720*/  @!P0 BRA `(.L_x_183) ;  /* 0xfffffffc00f08947 */ /* 0x004fea000383ffff */
[----:B------:R-:W-:Y:S05]  /*9730*/  BRA `(.L_x_27) ;  /* 0xffffff8800c87947 */ /* 0x000fea000383ffff */
.L_x_35:
[----:B-1----:R-:W-:-:S07]  /*9740*/  MOV R2, UR17 ;  /* 0x0000001100027c02 */ /* 0x002fce0008000f00 */
.L_x_184:
[----:B-1----:R1:W2:Y:S02]  /*9750*/  SYNCS.PHASECHK.TRANS64.TRYWAIT P0, [R2+URZ+0x240], R5 ;  /* 0x00024005020075a7 */ /* 0x0022a400080011ff */
[----:B--2---:R-:W-:Y:S05]  /*9760*/  @!P0 NANOSLEEP.SYNCS 0x989680 ;  /* 0x009896800000895d */ /* 0x004fea0003900000 */
[----:B------:R-:W2:Y:S02]  /*9770*/  @!P0 SYNCS.PHASECHK.TRANS64 P0, [R2+URZ+0x240], R5 ;  /* 0x00024005020085a7 */ /* 0x000ea400080010ff */
[----:B--2---:R-:W-:Y:S05]  /*9780*/  @!P0 BRA `(.L_x_184) ;  /* 0xfffffffc00f08947 */ /* 0x004fea000383ffff */
[----:B------:R-:W-:Y:S05]  /*9790*/  BRA `(.L_x_34) ;  /* 0xffffff8c00847947 */ /* 0x000fea000383ffff */
.L_x_40:
[----:B-1----:R1:W2:Y:S02]  /*97a0*/  SYNCS.PHASECHK.TRANS64.TRYWAIT P0, [R2+URZ+0x4a0], R3 ;  /* 0x0004a003020075a7 */ /* 0x0022a400080011ff */
[----:B--2---:R-:W-:Y:S05]  /*97b0*/  @!P0 NANOSLEEP.SYNCS 0x989680 ;  /* 0x009896800000895d */ /* 0x004fea0003900000 */
[----:B------:R-:W2:Y:S02]  /*97c0*/  @!P0 SYNCS.PHASECHK.TRANS64 P0, [R2+URZ+0x4a0], R3 ;  /* 0x0004a003020085a7 */ /* 0x000ea400080010ff */
[----:B--2---:R-:W-:Y:S05]  /*97d0*/  @!P0 BRA `(.L_x_40) ;  /* 0xfffffffc00f08947 */ /* 0x004fea000383ffff */
[----:B------:R-:W-:Y:S05]  /*97e0*/  BRA `(.L_x_185) ;  /* 0xffffff9000287947 */ /* 0x000fea000383ffff */
.L_x_44:
[----:B---3--:R-:W-:-:S07]  /*97f0*/  MOV R0, UR5 ;  /* 0x0000000500007c02 */ /* 0x008fce0008000f00 */
.L_x_186:
[----:B-1----:R1:W2:Y:S02]  /*9800*/  SYNCS.PHASECHK.TRANS64.TRYWAIT P0, [R0+URZ], R3 ;  /* 0x00000003000075a7 */ /* 0x0022a400080011ff */
[----:B--2---:R-:W-:Y:S05]  /*9810*/  @!P0 NANOSLEEP.SYNCS 0x989680 ;  /* 0x009896800000895d */ /* 0x004fea0003900000 */
[----:B------:R-:W2:Y:S02]  /*9820*/  @!P0 SYNCS.PHASECHK.TRANS64 P0, [R0+URZ], R3 ;  /* 0x00000003000085a7 */ /* 0x000ea400080010ff */
[----:B--2---:R-:W-:Y:S05]  /*9830*/  @!P0 BRA `(.L_x_186) ;  /* 0xfffffffc00f08947 */ /* 0x004fea000383ffff */
[----:B------:R-:W-:Y:S05]  /*9840*/  BRA `(.L_x_187) ;  /* 0xffffff9400987947 */ /* 0x000fea000383ffff */
.L_x_45:
[----:B---3--:R-:W-:-:S07]  /*9850*/  MOV R0, UR5 ;  /* 0x0000000500007c02 */ /* 0x008fce0008000f00 */
.L_x_188:
[----:B-1----:R1:W2:Y:S02]  /*9860*/  SYNCS.PHASECHK.TRANS64.TRYWAIT P0, [R0+URZ], R3 ;  /* 0x00000003000075a7 */ /* 0x0022a400080011ff */
[----:B--2---:R-:W-:Y:S05]  /*9870*/  @!P0 NANOSLEEP.SYNCS 0x989680 ;  /* 0x009896800000895d */ /* 0x004fea0003900000 */
[----:B------:R-:W2:Y:S02]  /*9880*/  @!P0 SYNCS.PHASECHK.TRANS64 P0, [R0+URZ], R3 ;  /* 0x00000003000085a7 */ /* 0x000ea400080010ff */
[----:B--2---:R-:W-:Y:S05]  /*9890*/  @!P0 BRA `(.L_x_188) ;  /* 0xfffffffc00f08947 */ /* 0x004fea000383ffff */
[----:B------:R-:W-:Y:S05]  /*98a0*/  BRA `(.L_x_189) ;  /* 0xffffff9400a47947 */ /* 0x000fea000383ffff */
.L_x_46:
[----:B---3--:R-:W-:-:S07]  /*98b0*/  MOV R0, UR5 ;  /* 0x0000000500007c02 */ /* 0x008fce0008000f00 */
.L_x_190:
[----:B-1----:R1:W2:Y:S02]  /*98c0*/  SYNCS.PHASECHK.TRANS64.TRYWAIT P0, [R0+URZ], R3 ;  /* 0x00000003000075a7 */ /* 0x0022a400080011ff */
[----:B--2---:R-:W-:Y:S05]  /*98d0*/  @!P0 NANOSLEEP.SYNCS 0x989680 ;  /* 0x009896800000895d */ /* 0x004fea0003900000 */
[----:B------:R-:W2:Y:S02]  /*98e0*/  @!P0 SYNCS.PHASECHK.TRANS64 P0, [R0+URZ], R3 ;  /* 0x00000003000085a7 */ /* 0x000ea400080010ff */
[----:B--2---:R-:W-:Y:S05]  /*98f0*/  @!P0 BRA `(.L_x_190) ;  /* 0xfffffffc00f08947 */ /* 0x004fea000383ffff */
[----:B------:R-:W-:Y:S05]  /*9900*/  BRA `(.L_x_191) ;  /* 0xffffff9400b07947 */ /* 0x000fea000383ffff */
.L_x_47:
[----:B---3--:R-:W-:-:S07]  /*9910*/  MOV R0, UR5 ;  /* 0x0000000500007c02 */ /* 0x008fce0008000f00 */
.L_x_192:
[----:B-1----:R1:W2:Y:S02]  /*9920*/  SYNCS.PHASECHK.TRANS64.TRYWAIT P0, [R0+URZ], R3 ;  /* 0x00000003000075a7 */ /* 0x0022a400080011ff */
[----:B--2---:R-:W-:Y:S05]  /*9930*/  @!P0 NANOSLEEP.SYNCS 0x989680 ;  /* 0x009896800000895d */ /* 0x004fea0003900000 */
[----:B------:R-:W2:Y:S02]  /*9940*/  @!P0 SYNCS.PHASECHK.TRANS64 P0, [R0+URZ], R3 ;  /* 0x00000003000085a7 */ /* 0x000ea400080010ff */
[----:B--2---:R-:W-:Y:S05]  /*9950*/  @!P0 BRA `(.L_x_192) ;  /* 0xfffffffc00f08947 */ /* 0x004fea000383ffff */
[----:B------:R-:W-:Y:S05]  /*9960*/  BRA `(.L_x_193) ;  /* 0xffffff9400bc7947 */ /* 0x000fea000383ffff */
.L_x_48:
[----:B---3--:R-:W-:-:S07]  /*9970*/  MOV R0, UR5 ;  /* 0x0000000500007c02 */ /* 0x008fce0008000f00 */
.L_x_194:
[----:B-1----:R1:W2:Y:S02]  /*9980*/  SYNCS.PHASECHK.TRANS64.TRYWAIT P0, [R0+URZ], R3 ;  /* 0x00000003000075a7 */ /* 0x0022a400080011ff */
[----:B--2---:R-:W-:Y:S05]  /*9990*/  @!P0 NANOSLEEP.SYNCS 0x989680 ;  /* 0x009896800000895d */ /* 0x004fea0003900000 */
[----:B------:R-:W2:Y:S02]  /*99a0*/  @!P0 SYNCS.PHASECHK.TRANS64 P0, [R0+URZ], R3 ;  /* 0x00000003000085a7 */ /* 0x000ea400080010ff */
[----:B--2---:R-:W-:Y:S05]  /*99b0*/  @!P0 BRA `(.L_x_194) ;  /* 0xfffffffc00f08947 */ /* 0x004fea000383ffff */
[----:B------:R-:W-:Y:S05]  /*99c0*/  BRA `(.L_x_195) ;  /* 0xffffff9400c87947 */ /* 0x000fea000383ffff */
.L_x_49:
[----:B---3--:R-:W-:-:S07]  /*99d0*/  MOV R0, UR5 ;  /* 0x0000000500007c02 */ /* 0x008fce0008000f00 */
.L_x_196:
[----:B-1----:R1:W2:Y:S02]  /*99e0*/  SYNCS.PHASECHK.TRANS64.TRYWAIT P0, [R0+URZ], R3 ;  /* 0x00000003000075a7 */ /* 0x0022a400080011ff */
[----:B--2---:R-:W-:Y:S05]  /*99f0*/  @!P0 NANOSLEEP.SYNCS 0x989680 ;  /* 0x009896800000895d */ /* 0x004fea0003900000 */
[----:B------:R-:W2:Y:S02]  /*9a00*/  @!P0 SYNCS.PHASECHK.TRANS64 P0, [R0+URZ], R3 ;  /* 0x00000003000085a7 */ /* 0x000ea400080010ff */
[----:B--2---:R-:W-:Y:S05]  /*9a10*/  @!P0 BRA `(.L_x_196) ;  /* 0xfffffffc00f08947 */ /* 0x004fea000383ffff */
[----:B------:R-:W-:Y:S05]  /*9a20*/  BRA `(.L_x_197) ;  /* 0xffffff9400d47947 */ /* 0x000fea000383ffff */
.L_x_50:
[----:B---3--:R-:W-:-:S07]  /*9a30*/  MOV R0, UR5 ;  /* 0x0000000500007c02 */ /* 0x008fce0008000f00 */
.L_x_198:
[----:B-1----:R1:W2:Y:S02]  /*9a40*/  SYNCS.PHASECHK.TRANS64.TRYWAIT P0, [R0+URZ], R3 ;  /* 0x00000003000075a7 */ /* 0x0022a400080011ff */
[----:B--2---:R-:W-:Y:S05]  /*9a50*/  @!P0 NANOSLEEP.SYNCS 0x989680 ;  /* 0x009896800000895d */ /* 0x004fea0003900000 */
[----:B------:R-:W2:Y:S02]  /*9a60*/  @!P0 SYNCS.PHASECHK.TRANS64 P0, [R0+URZ], R3 ;  /* 0x00000003000085a7 */ /* 0x000ea400080010ff */
[----:B--2---:R-:W-:Y:S05]  /*9a70*/  @!P0 BRA `(.L_x_198) ;  /* 0xfffffffc00f08947 */ /* 0x004fea000383ffff */
[----:B------:R-:W-:Y:S05]  /*9a80*/  BRA `(.L_x_199) ;  /* 0xffffff9400e07947 */ /* 0x000fea000383ffff */
.L_x_51:
[----:B---3--:R-:W-:-:S07]  /*9a90*/  MOV R0, UR5 ;  /* 0x0000000500007c02 */ /* 0x008fce0008000f00 */
.L_x_200:
[----:B-1----:R1:W2:Y:S02]  /*9aa0*/  SYNCS.PHASECHK.TRANS64.TRYWAIT P0, [R0+URZ], R3 ;  /* 0x00000003000075a7 */ /* 0x0022a400080011ff */
[----:B--2---:R-:W-:Y:S05]  /*9ab0*/  @!P0 NANOSLEEP.SYNCS 0x989680 ;  /* 0x009896800000895d */ /* 0x004fea0003900000 */
[----:B------:R-:W2:Y:S02]  /*9ac0*/  @!P0 SYNCS.PHASECHK.TRANS64 P0, [R0+URZ], R3 ;  /* 0x00000003000085a7 */ /* 0x000ea400080010ff */
[----:B--2---:R-:W-:Y:S05]  /*9ad0*/  @!P0 BRA `(.L_x_200) ;  /* 0xfffffffc00f08947 */ /* 0x004fea000383ffff */
[----:B------:R-:W-:Y:S05]  /*9ae0*/  BRA `(.L_x_201) ;  /* 0xffffff9400ec7947 */ /* 0x000fea000383ffff */
.L_x_52:
[----:B---3--:R-:W-:-:S07]  /*9af0*/  MOV R0, UR5 ;  /* 0x0000000500007c02 */ /* 0x008fce0008000f00 */
.L_x_202:
[----:B-1----:R1:W2:Y:S02]  /*9b00*/  SYNCS.PHASECHK.TRANS64.TRYWAIT P0, [R0+URZ], R3 ;  /* 0x00000003000075a7 */ /* 0x0022a400080011ff */
[----:B--2---:R-:W-:Y:S05]  /*9b10*/  @!P0 NANOSLEEP.SYNCS 0x989680 ;  /* 0x009896800000895d */ /* 0x004fea0003900000 */
[----:B------:R-:W2:Y:S02]  /*9b20*/  @!P0 SYNCS.PHASECHK.TRANS64 P0, [R0+URZ], R3 ;  /* 0x00000003000085a7 */ /* 0x000ea400080010ff */
[----:B--2---:R-:W-:Y:S05]  /*9b30*/  @!P0 BRA `(.L_x_202) ;  /* 0xfffffffc00f08947 */ /* 0x004fea000383ffff */
[----:B------:R-:W-:Y:S05]  /*9b40*/  BRA `(.L_x_203) ;  /* 0xffffff9400f87947 */ /* 0x000fea000383ffff */
.L_x_53:
[----:B---3--:R-:W-:-:S07]  /*9b50*/  MOV R0, UR5 ;  /* 0x0000000500007c02 */ /* 0x008fce0008000f00 */
.L_x_204:
[----:B-1----:R1:W2:Y:S02]  /*9b60*/  SYNCS.PHASECHK.TRANS64.TRYWAIT P0, [R0+URZ], R3 ;  /* 0x00000003000075a7 */ /* 0x0022a400080011ff */
[----:B--2---:R-:W-:Y:S05]  /*9b70*/  @!P0 NANOSLEEP.SYNCS 0x989680 ;  /* 0x009896800000895d */ /* 0x004fea0003900000 */
[----:B------:R-:W2:Y:S02]  /*9b80*/  @!P0 SYNCS.PHASECHK.TRANS64 P0, [R0+URZ], R3 ;  /* 0x00000003000085a7 */ /* 0x000ea400080010ff */
[----:B--2---:R-:W-:Y:S05]  /*9b90*/  @!P0 BRA `(.L_x_204) ;  /* 0xfffffffc00f08947 */ /* 0x004fea000383ffff */
[----:B------:R-:W-:Y:S05]  /*9ba0*/  BRA `(.L_x_205) ;  /* 0xffffff9800047947 */ /* 0x000fea000383ffff */
.L_x_54:
[----:B---3--:R-:W-:-:S07]  /*9bb0*/  MOV R0, UR5 ;  /* 0x0000000500007c02 */ /* 0x008fce0008000f00 */
.L_x_206:
[----:B-1----:R1:W2:Y:S02]  /*9bc0*/  SYNCS.PHASECHK.TRANS64.TRYWAIT P0, [R0+URZ], R3 ;  /* 0x00000003000075a7 */ /* 0x0022a400080011ff */
[----:B--2---:R-:W-:Y:S05]  /*9bd0*/  @!P0 NANOSLEEP.SYNCS 0x989680 ;  /* 0x009896800000895d */ /* 0x004fea0003900000 */
[----:B------:R-:W2:Y:S02]  /*9be0*/  @!P0 SYNCS.PHASECHK.TRANS64 P0, [R0+URZ], R3 ;  /* 0x00000003000085a7 */ /* 0x000ea400080010ff */
[----:B--2---:R-:W-:Y:S05]  /*9bf0*/  @!P0 BRA `(.L_x_206) ;  /* 0xfffffffc00f08947 */ /* 0x004fea000383ffff */
[----:B------:R-:W-:Y:S05]  /*9c00*/  BRA `(.L_x_207) ;  /* 0xffffff9800107947 */ /* 0x000fea000383ffff */
.L_x_55:
[----:B---3--:R-:W-:-:S07]  /*9c10*/  MOV R0, UR5 ;  /* 0x0000000500007c02 */ /* 0x008fce0008000f00 */
.L_x_208:
[----:B-1----:R1:W2:Y:S02]  /*9c20*/  SYNCS.PHASECHK.TRANS64.TRYWAIT P0, [R0+URZ], R3 ;  /* 0x00000003000075a7 */ /* 0x0022a400080011ff */
[----:B--2---:R-:W-:Y:S05]  /*9c30*/  @!P0 NANOSLEEP.SYNCS 0x989680 ;  /* 0x009896800000895d */ /* 0x004fea0003900000 */
[----:B------:R-:W2:Y:S02]  /*9c40*/  @!P0 SYNCS.PHASECHK.TRANS64 P0, [R0+URZ], R3 ;  /* 0x00000003000085a7 */ /* 0x000ea400080010ff */
[----:B--2---:R-:W-:Y:S05]  /*9c50*/  @!P0 BRA `(.L_x_208) ;  /* 0xfffffffc00f08947 */ /* 0x004fea000383ffff */
[----:B------:R-:W-:Y:S05]  /*9c60*/  BRA `(.L_x_209) ;  /* 0xffffff98001c7947 */ /* 0x000fea000383ffff */
.L_x_56:
[----:B---3--:R-:W-:-:S07]  /*9c70*/  MOV R0, UR5 ;  /* 0x0000000500007c02 */ /* 0x008fce0008000f00 */
.L_x_210:
[----:B-1----:R1:W2:Y:S02]  /*9c80*/  SYNCS.PHASECHK.TRANS64.TRYWAIT P0, [R0+URZ], R3 ;  /* 0x00000003000075a7 */ /* 0x0022a400080011ff */
[----:B--2---:R-:W-:Y:S05]  /*9c90*/  @!P0 NANOSLEEP.SYNCS 0x989680 ;  /* 0x009896800000895d */ /* 0x004fea0003900000 */
[----:B------:R-:W2:Y:S02]  /*9ca0*/  @!P0 SYNCS.PHASECHK.TRANS64 P0, [R0+URZ], R3 ;  /* 0x00000003000085a7 */ /* 0x000ea400080010ff */
[----:B--2---:R-:W-:Y:S05]  /*9cb0*/  @!P0 BRA `(.L_x_210) ;  /* 0xfffffffc00f08947 */ /* 0x004fea000383ffff */
[----:B------:R-:W-:Y:S05]  /*9cc0*/  BRA `(.L_x_211) ;  /* 0xffffff9800287947 */ /* 0x000fea000383ffff */
.L_x_57:
[----:B---3--:R-:W-:-:S07]  /*9cd0*/  MOV R0, UR5 ;  /* 0x0000000500007c02 */ /* 0x008fce0008000f00 */
.L_x_212:
[----:B-1----:R1:W2:Y:S02]  /*9ce0*/  SYNCS.PHASECHK.TRANS64.TRYWAIT P0, [R0+URZ], R3 ;  /* 0x00000003000075a7 */ /* 0x0022a400080011ff */
[----:B--2---:R-:W-:Y:S05]  /*9cf0*/  @!P0 NANOSLEEP.SYNCS 0x989680 ;  /* 0x009896800000895d */ /* 0x004fea0003900000 */
[----:B------:R-:W2:Y:S02]  /*9d00*/  @!P0 SYNCS.PHASECHK.TRANS64 P0, [R0+URZ], R3 ;  /* 0x00000003000085a7 */ /* 0x000ea400080010ff */
[----:B--2---:R-:W-:Y:S05]  /*9d10*/  @!P0 BRA `(.L_x_212) ;  /* 0xfffffffc00f08947 */ /* 0x004fea000383ffff */
[----:B------:R-:W-:Y:S05]  /*9d20*/  BRA `(.L_x_213) ;  /* 0xffffff9800347947 */ /* 0x000fea000383ffff */
.L_x_58:
[----:B---3--:R-:W-:-:S07]  /*9d30*/  MOV R0, UR5 ;  /* 0x0000000500007c02 */ /* 0x008fce0008000f00 */
.L_x_214:
[----:B-1----:R1:W2:Y:S02]  /*9d40*/  SYNCS.PHASECHK.TRANS64.TRYWAIT P0, [R0+URZ], R3 ;  /* 0x00000003000075a7 */ /* 0x0022a400080011ff */
[----:B--2---:R-:W-:Y:S05]  /*9d50*/  @!P0 NANOSLEEP.SYNCS 0x989680 ;  /* 0x009896800000895d */ /* 0x004fea0003900000 */
[----:B------:R-:W2:Y:S02]  /*9d60*/  @!P0 SYNCS.PHASECHK.TRANS64 P0, [R0+URZ], R3 ;  /* 0x00000003000085a7 */ /* 0x000ea400080010ff */
[----:B--2---:R-:W-:Y:S05]  /*9d70*/  @!P0 BRA `(.L_x_214) ;  /* 0xfffffffc00f08947 */ /* 0x004fea000383ffff */
[----:B------:R-:W-:Y:S05]  /*9d80*/  BRA `(.L_x_215) ;  /* 0xffffff9800407947 */ /* 0x000fea000383ffff */
.L_x_59:
[----:B---3--:R-:W-:-:S07]  /*9d90*/  MOV R0, UR5 ;  /* 0x0000000500007c02 */ /* 0x008fce0008000f00 */
.L_x_216:
[----:B-1----:R1:W2:Y:S02]  /*9da0*/  SYNCS.PHASECHK.TRANS64.TRYWAIT P0, [R0+URZ], R3 ;  /* 0x00000003000075a7 */ /* 0x0022a400080011ff */
[----:B--2---:R-:W-:Y:S05]  /*9db0*/  @!P0 NANOSLEEP.SYNCS 0x989680 ;  /* 0x009896800000895d */ /* 0x004fea0003900000 */
[----:B------:R-:W2:Y:S02]  /*9dc0*/  @!P0 SYNCS.PHASECHK.TRANS64 P0, [R0+URZ], R3 ;  /* 0x00000003000085a7 */ /* 0x000ea400080010ff */
[----:B--2---:R-:W-:Y:S05]  /*9dd0*/  @!P0 BRA `(.L_x_216) ;  /* 0xfffffffc00f08947 */ /* 0x004fea000383ffff */
[----:B------:R-:W-:Y:S05]  /*9de0*/  BRA `(.L_x_217) ;  /* 0xffffff98004c7947 */ /* 0x000fea000383ffff */
.L_x_60:
[----:B---3--:R-:W-:-:S07]  /*9df0*/  MOV R0, UR5 ;  /* 0x0000000500007c02 */ /* 0x008fce0008000f00 */
.L_x_218:
[----:B-1----:R1:W2:Y:S02]  /*9e00*/  SYNCS.PHASECHK.TRANS64.TRYWAIT P0, [R0+URZ], R3 ;  /* 0x00000003000075a7 */ /* 0x0022a400080011ff */
[----:B--2---:R-:W-:Y:S05]  /*9e10*/  @!P0 NANOSLEEP.SYNCS 0x989680 ;  /* 0x009896800000895d */ /* 0x004fea0003900000 */
[----:B------:R-:W2:Y:S02]  /*9e20*/  @!P0 SYNCS.PHASECHK.TRANS64 P0, [R0+URZ], R3 ;  /* 0x00000003000085a7 */ /* 0x000ea400080010ff */
[----:B--2---:R-:W-:Y:S05]  /*9e30*/  @!P0 BRA `(.L_x_218) ;  /* 0xfffffffc00f08947 */ /* 0x004fea000383ffff */
[----:B------:R-:W-:Y:S05]  /*9e40*/  BRA `(.L_x_219) ;  /* 0xffffff9800587947 */ /* 0x000fea000383ffff */
.L_x_61:
[----:B---3--:R-:W-:-:S07]  /*9e50*/  MOV R0, UR5 ;  /* 0x0000000500007c02 */ /* 0x008fce0008000f00 */
.L_x_220:
[----:B-1----:R1:W2:Y:S02]  /*9e60*/  SYNCS.PHASECHK.TRANS64.TRYWAIT P0, [R0+URZ], R3 ;  /* 0x00000003000075a7 */ /* 0x0022a400080011ff */
[----:B--2---:R-:W-:Y:S05]  /*9e70*/  @!P0 NANOSLEEP.SYNCS 0x989680 ;  /* 0x009896800000895d */ /* 0x004fea0003900000 */
[----:B------:R-:W2:Y:S02]  /*9e80*/  @!P0 SYNCS.PHASECHK.TRANS64 P0, [R0+URZ], R3 ;  /* 0x00000003000085a7 */ /* 0x000ea400080010ff */
[----:B--2---:R-:W-:Y:S05]  /*9e90*/  @!P0 BRA `(.L_x_220) ;  /* 0xfffffffc00f08947 */ /* 0x004fea000383ffff */
[----:B------:R-:W-:Y:S05]  /*9ea0*/  BRA `(.L_x_221) ;  /* 0xffffff9800647947 */ /* 0x000fea000383ffff */
.L_x_62:
[----:B---3--:R-:W-:-:S07]  /*9eb0*/  MOV R0, UR5 ;  /* 0x0000000500007c02 */ /* 0x008fce0008000f00 */
.L_x_222:
[----:B-1----:R1:W2:Y:S02]  /*9ec0*/  SYNCS.PHASECHK.TRANS64.TRYWAIT P0, [R0+URZ], R3 ;  /* 0x00000003000075a7 */ /* 0x0022a400080011ff */
[----:B--2---:R-:W-:Y:S05]  /*9ed0*/  @!P0 NANOSLEEP.SYNCS 0x989680 ;  /* 0x009896800000895d */ /* 0x004fea0003900000 */
[----:B------:R-:W2:Y:S02]  /*9ee0*/  @!P0 SYNCS.PHASECHK.TRANS64 P0, [R0+URZ], R3 ;  /* 0x00000003000085a7 */ /* 0x000ea400080010ff */
[----:B--2---:R-:W-:Y:S05]  /*9ef0*/  @!P0 BRA `(.L_x_222) ;  /* 0xfffffffc00f08947 */ /* 0x004fea000383ffff */
[----:B------:R-:W-:Y:S05]  /*9f00*/  BRA `(.L_x_223) ;  /* 0xffffff9800707947 */ /* 0x000fea000383ffff */
.L_x_63:
[----:B---3--:R-:W-:-:S07]  /*9f10*/  MOV R0, UR5 ;  /* 0x0000000500007c02 */ /* 0x008fce0008000f00 */
.L_x_224:
[----:B-1----:R1:W2:Y:S02]  /*9f20*/  SYNCS.PHASECHK.TRANS64.TRYWAIT P0, [R0+URZ], R3 ;  /* 0x00000003000075a7 */ /* 0x0022a400080011ff */
[----:B--2---:R-:W-:Y:S05]  /*9f30*/  @!P0 NANOSLEEP.SYNCS 0x989680 ;  /* 0x009896800000895d */ /* 0x004fea0003900000 */
[----:B------:R-:W2:Y:S02]  /*9f40*/  @!P0 SYNCS.PHASECHK.TRANS64 P0, [R0+URZ], R3 ;  /* 0x00000003000085a7 */ /* 0x000ea400080010ff */
[----:B--2---:R-:W-:Y:S05]  /*9f50*/  @!P0 BRA `(.L_x_224) ;  /* 0xfffffffc00f08947 */ /* 0x004fea000383ffff */
[----:B------:R-:W-:Y:S05]  /*9f60*/  BRA `(.L_x_225) ;  /* 0xffffff98007c7947 */ /* 0x000fea000383ffff */
.L_x_64:
[----:B---3--:R-:W-:-:S07]  /*9f70*/  MOV R0, UR5 ;  /* 0x0000000500007c02 */ /* 0x008fce0008000f00 */
.L_x_226:
[----:B-1----:R1:W2:Y:S02]  /*9f80*/  SYNCS.PHASECHK.TRANS64.TRYWAIT P0, [R0+URZ], R3 ;  /* 0x00000003000075a7 */ /* 0x0022a400080011ff */
[----:B--2---:R-:W-:Y:S05]  /*9f90*/  @!P0 NANOSLEEP.SYNCS 0x989680 ;  /* 0x009896800000895d */ /* 0x004fea0003900000 */
[----:B------:R-:W2:Y:S02]  /*9fa0*/  @!P0 SYNCS.PHASECHK.TRANS64 P0, [R0+URZ], R3 ;  /* 0x00000003000085a7 */ /* 0x000ea400080010ff */
[----:B--2---:R-:W-:Y:S05]  /*9fb0*/  @!P0 BRA `(.L_x_226) ;  /* 0xfffffffc00f08947 */ /* 0x004fea000383ffff */
[----:B------:R-:W-:Y:S05]  /*9fc0*/  BRA `(.L_x_227) ;  /* 0xffffff9800887947 */ /* 0x000fea000383ffff */
.L_x_65:
[----:B---3--:R-:W-:-:S07]  /*9fd0*/  MOV R0, UR5 ;  /* 0x0000000500007c02 */ /* 0x008fce0008000f00 */
.L_x_228:
[----:B-1----:R1:W2:Y:S02]  /*9fe0*/  SYNCS.PHASECHK.TRANS64.TRYWAIT P0, [R0+URZ], R3 ;  /* 0x00000003000075a7 */ /* 0x0022a400080011ff */
[----:B--2---:R-:W-:Y:S05]  /*9ff0*/  @!P0 NANOSLEEP.SYNCS 0x989680 ;  /* 0x009896800000895d */ /* 0x004fea0003900000 */
[----:B------:R-:W2:Y:S02]  /*a000*/  @!P0 SYNCS.PHASECHK.TRANS64 P0, [R0+URZ], R3 ;  /* 0x00000003000085a7 */ /* 0x000ea400080010ff */
[----:B--2---:R-:W-:Y:S05]  /*a010*/  @!P0 BRA `(.L_x_228) ;  /* 0xfffffffc00f08947 */ /* 0x004fea000383ffff */
[----:B------:R-:W-:Y:S05]  /*a020*/  BRA `(.L_x_229) ;  /* 0xffffff9800947947 */ /* 0x000fea000383ffff */
.L_x_66:
[----:B---3--:R-:W-:-:S07]  /*a030*/  MOV R0, UR5 ;  /* 0x0000000500007c02 */ /* 0x008fce0008000f00 */
.L_x_230:
[----:B-1----:R1:W2:Y:S02]  /*a040*/  SYNCS.PHASECHK.TRANS64.TRYWAIT P0, [R0+URZ], R3 ;  /* 0x00000003000075a7 */ /* 0x0022a400080011ff */
[----:B--2---:R-:W-:Y:S05]  /*a050*/  @!P0 NANOSLEEP.SYNCS 0x989680 ;  /* 0x009896800000895d */ /* 0x004fea0003900000 */
[----:B------:R-:W2:Y:S02]  /*a060*/  @!P0 SYNCS.PHASECHK.TRANS64 P0, [R0+URZ], R3 ;  /* 0x00000003000085a7 */ /* 0x000ea400080010ff */
[----:B--2---:R-:W-:Y:S05]  /*a070*/  @!P0 BRA `(.L_x_230) ;  /* 0xfffffffc00f08947 */ /* 0x004fea000383ffff */
[----:B------:R-:W-:Y:S05]  /*a080*/  BRA `(.L_x_231) ;  /* 0xffffff9800a07947 */ /* 0x000fea000383ffff */
.L_x_67:
[----:B---3--:R-:W-:-:S07]  /*a090*/  MOV R0, UR5 ;  /* 0x0000000500007c02 */ /* 0x008fce0008000f00 */
.L_x_232:
[----:B-1----:R1:W2:Y:S02]  /*a0a0*/  SYNCS.PHASECHK.TRANS64.TRYWAIT P0, [R0+URZ], R3 ;  /* 0x00000003000075a7 */ /* 0x0022a400080011ff */
[----:B--2---:R-:W-:Y:S05]  /*a0b0*/  @!P0 NANOSLEEP.SYNCS 0x989680 ;  /* 0x009896800000895d */ /* 0x004fea0003900000 */
[----:B------:R-:W2:Y:S02]  /*a0c0*/  @!P0 SYNCS.PHASECHK.TRANS64 P0, [R0+URZ], R3 ;  /* 0x00000003000085a7 */ /* 0x000ea400080010ff */
[----:B--2---:R-:W-:Y:S05]  /*a0d0*/  @!P0 BRA `(.L_x_232) ;  /* 0xfffffffc00f08947 */ /* 0x004fea000383ffff */
[----:B------:R-:W-:Y:S05]  /*a0e0*/  BRA `(.L_x_233) ;  /* 0xffffff9800ac7947 */ /* 0x000fea000383ffff */
.L_x_68:
[----:B---3--:R-:W-:-:S07]  /*a0f0*/  MOV R0, UR5 ;  /* 0x0000000500007c02 */ /* 0x008fce0008000f00 */
.L_x_234:
[----:B-1----:R1:W2:Y:S02]  /*a100*/  SYNCS.PHASECHK.TRANS64.TRYWAIT P0, [R0+URZ], R3 ;  /* 0x00000003000075a7 */ /* 0x0022a400080011ff */
[----:B--2---:R-:W-:Y:S05]  /*a110*/  @!P0 NANOSLEEP.SYNCS 0x989680 ;  /* 0x009896800000895d */ /* 0x004fea0003900000 */
[----:B------:R-:W2:Y:S02]  /*a120*/  @!P0 SYNCS.PHASECHK.TRANS64 P0, [R0+URZ], R3 ;  /* 0x00000003000085a7 */ /* 0x000ea400080010ff */
[----:B--2---:R-:W-:Y:S05]  /*a130*/  @!P0 BRA `(.L_x_234) ;  /* 0xfffffffc00f08947 */ /* 0x004fea000383ffff */
[----:B------:R-:W-:Y:S05]  /*a140*/  BRA `(.L_x_235) ;  /* 0xffffff9800b87947 */ /* 0x000fea000383ffff */
.L_x_69:
[----:B---3--:R-:W-:-:S07]  /*a150*/  MOV R0, UR5 ;  /* 0x0000000500007c02 */ /* 0x008fce0008000f00 */
.L_x_236:
[----:B-1----:R1:W2:Y:S02]  /*a160*/  SYNCS.PHASECHK.TRANS64.TRYWAIT P0, [R0+URZ], R3 ;  /* 0x00000003000075a7 */ /* 0x0022a400080011ff */
[----:B--2---:R-:W-:Y:S05]  /*a170*/  @!P0 NANOSLEEP.SYNCS 0x989680 ;  /* 0x009896800000895d */ /* 0x004fea0003900000 */
[----:B------:R-:W2:Y:S02]  /*a180*/  @!P0 SYNCS.PHASECHK.TRANS64 P0, [R0+URZ], R3 ;  /* 0x00000003000085a7 */ /* 0x000ea400080010ff */
[----:B--2---:R-:W-:Y:S05]  /*a190*/  @!P0 BRA `(.L_x_236) ;  /* 0xfffffffc00f08947 */ /* 0x004fea000383ffff */
[----:B------:R-:W-:Y:S05]  /*a1a0*/  BRA `(.L_x_237) ;  /* 0xffffff9800c47947 */ /* 0x000fea000383ffff */
.L_x_70:
[----:B---3--:R-:W-:-:S07]  /*a1b0*/  MOV R0, UR5 ;  /* 0x0000000500007c02 */ /* 0x008fce0008000f00 */
.L_x_238:
[----:B-1----:R1:W2:Y:S02]  /*a1c0*/  SYNCS.PHASECHK.TRANS64.TRYWAIT P0, [R0+URZ], R3 ;  /* 0x00000003000075a7 */ /* 0x0022a400080011ff */
[----:B--2---:R-:W-:Y:S05]  /*a1d0*/  @!P0 NANOSLEEP.SYNCS 0x989680 ;  /* 0x009896800000895d */ /* 0x004fea0003900000 */
[----:B------:R-:W2:Y:S02]  /*a1e0*/  @!P0 SYNCS.PHASECHK.TRANS64 P0, [R0+URZ], R3 ;  /* 0x00000003000085a7 */ /* 0x000ea400080010ff */
[----:B--2---:R-:W-:Y:S05]  /*a1f0*/  @!P0 BRA `(.L_x_238) ;  /* 0xfffffffc00f08947 */ /* 0x004fea000383ffff */
[----:B------:R-:W-:Y:S05]  /*a200*/  BRA `(.L_x_239) ;  /* 0xffffff9800d07947 */ /* 0x000fea000383ffff */
.L_x_71:
[----:B---3--:R-:W-:-:S07]  /*a210*/  MOV R0, UR5 ;  /* 0x0000000500007c02 */ /* 0x008fce0008000f00 */
.L_x_240:
[----:B-1----:R1:W2:Y:S02]  /*a220*/  SYNCS.PHASECHK.TRANS64.TRYWAIT P0, [R0+URZ], R3 ;  /* 0x00000003000075a7 */ /* 0x0022a400080011ff */
[----:B--2---:R-:W-:Y:S05]  /*a230*/  @!P0 NANOSLEEP.SYNCS 0x989680 ;  /* 0x009896800000895d */ /* 0x004fea0003900000 */
[----:B------:R-:W2:Y:S02]  /*a240*/  @!P0 SYNCS.PHASECHK.TRANS64 P0, [R0+URZ], R3 ;  /* 0x00000003000085a7 */ /* 0x000ea400080010ff */
[----:B--2---:R-:W-:Y:S05]  /*a250*/  @!P0 BRA `(.L_x_240) ;  /* 0xfffffffc00f08947 */ /* 0x004fea000383ffff */
[----:B------:R-:W-:Y:S05]  /*a260*/  BRA `(.L_x_241) ;  /* 0xffffff9800dc7947 */ /* 0x000fea000383ffff */
.L_x_72:
[----:B---3--:R-:W-:-:S07]  /*a270*/  MOV R0, UR5 ;  /* 0x0000000500007c02 */ /* 0x008fce0008000f00 */
.L_x_242:
[----:B-1----:R1:W2:Y:S02]  /*a280*/  SYNCS.PHASECHK.TRANS64.TRYWAIT P0, [R0+URZ], R3 ;  /* 0x00000003000075a7 */ /* 0x0022a400080011ff */
[----:B--2---:R-:W-:Y:S05]  /*a290*/  @!P0 NANOSLEEP.SYNCS 0x989680 ;  /* 0x009896800000895d */ /* 0x004fea0003900000 */
[----:B------:R-:W2:Y:S02]  /*a2a0*/  @!P0 SYNCS.PHASECHK.TRANS64 P0, [R0+URZ], R3 ;  /* 0x00000003000085a7 */ /* 0x000ea400080010ff */
[----:B--2---:R-:W-:Y:S05]  /*a2b0*/  @!P0 BRA `(.L_x_242) ;  /* 0xfffffffc00f08947 */ /* 0x004fea000383ffff */
[----:B------:R-:W-:Y:S05]  /*a2c0*/  BRA `(.L_x_243) ;  /* 0xffffff9800e87947 */ /* 0x000fea000383ffff */
.L_x_73:
[----:B---3--:R-:W-:-:S07]  /*a2d0*/  MOV R0, UR5 ;  /* 0x0000000500007c02 */ /* 0x008fce0008000f00 */
.L_x_244:
[----:B-1----:R1:W2:Y:S02]  /*a2e0*/  SYNCS.PHASECHK.TRANS64.TRYWAIT P0, [R0+URZ], R3 ;  /* 0x00000003000075a7 */ /* 0x0022a400080011ff */
[----:B--2---:R-:W-:Y:S05]  /*a2f0*/  @!P0 NANOSLEEP.SYNCS 0x989680 ;  /* 0x009896800000895d */ /* 0x004fea0003900000 */
[----:B------:R-:W2:Y:S02]  /*a300*/  @!P0 SYNCS.PHASECHK.TRANS64 P0, [R0+URZ], R3 ;  /* 0x00000003000085a7 */ /* 0x000ea400080010ff */
[----:B--2---:R-:W-:Y:S05]  /*a310*/  @!P0 BRA `(.L_x_244) ;  /* 0xfffffffc00f08947 */ /* 0x004fea000383ffff */
[----:B------:R-:W-:Y:S05]  /*a320*/  BRA `(.L_x_245) ;  /* 0xffffff9800f47947 */ /* 0x000fea000383ffff */
.L_x_74:
[----:B---3--:R-:W-:-:S07]  /*a330*/  MOV R0, UR5 ;  /* 0x0000000500007c02 */ /* 0x008fce0008000f00 */
.L_x_246:
[----:B-1----:R1:W2:Y:S02]  /*a340*/  SYNCS.PHASECHK.TRANS64.TRYWAIT P0, [R0+URZ], R3 ;  /* 0x00000003000075a7 */ /* 0x0022a400080011ff */
[----:B--2---:R-:W-:Y:S05]  /*a350*/  @!P0 NANOSLEEP.SYNCS 0x989680 ;  /* 0x009896800000895d */ /* 0x004fea0003900000 */
[----:B------:R-:W2:Y:S02]  /*a360*/  @!P0 SYNCS.PHASECHK.TRANS64 P0, [R0+URZ], R3 ;  /* 0x00000003000085a7 */ /* 0x000ea400080010ff */
[----:B--2---:R-:W-:Y:S05]  /*a370*/  @!P0 BRA `(.L_x_246) ;  /* 0xfffffffc00f08947 */ /* 0x004fea000383ffff */
[----:B------:R-:W-:Y:S05]  /*a380*/  BRA `(.L_x_247) ;  /* 0xffffff9c00007947 */ /* 0x000fea000383ffff */
.L_x_75:
[----:B---3--:R-:W-:-:S07]  /*a390*/  MOV R0, UR5 ;  /* 0x0000000500007c02 */ /* 0x008fce0008000f00 */
.L_x_248:
[----:B-1----:R1:W2:Y:S02]  /*a3a0*/  SYNCS.PHASECHK.TRANS64.TRYWAIT P0, [R0+URZ], R3 ;  /* 0x00000003000075a7 */ /* 0x0022a400080011ff */
[----:B--2---:R-:W-:Y:S05]  /*a3b0*/  @!P0 NANOSLEEP.SYNCS 0x989680 ;  /* 0x009896800000895d */ /* 0x004fea0003900000 */
[----:B------:R-:W2:Y:S02]  /*a3c0*/  @!P0 SYNCS.PHASECHK.TRANS64 P0, [R0+URZ], R3 ;  /* 0x00000003000085a7 */ /* 0x000ea400080010ff */
[----:B--2---:R-:W-:Y:S05]  /*a3d0*/  @!P0 BRA `(.L_x_248) ;  /* 0xfffffffc00f08947 */ /* 0x004fea000383ffff */
[----:B------:R-:W-:Y:S05]  /*a3e0*/  BRA `(.L_x_249) ;  /* 0xffffff9c000c7947 */ /* 0x000fea000383ffff */
.L_x_76:
[----:B---3--:R-:W-:-:S07]  /*a3f0*/  MOV R0, UR5 ;  /* 0x0000000500007c02 */ /* 0x008fce0008000f00 */
.L_x_250:
[----:B-1----:R1:W2:Y:S02]  /*a400*/  SYNCS.PHASECHK.TRANS64.TRYWAIT P0, [R0+URZ], R3 ;  /* 0x00000003000075a7 */ /* 0x0022a400080011ff */
[----:B--2---:R-:W-:Y:S05]  /*a410*/  @!P0 NANOSLEEP.SYNCS 0x989680 ;  /* 0x009896800000895d */ /* 0x004fea0003900000 */
[----:B------:R-:W2:Y:S02]  /*a420*/  @!P0 SYNCS.PHASECHK.TRANS64 P0, [R0+URZ], R3 ;  /* 0x00000003000085a7 */ /* 0x000ea400080010ff */
[----:B--2---:R-:W-:Y:S05]  /*a430*/  @!P0 BRA `(.L_x_250) ;  /* 0xfffffffc00f08947 */ /* 0x004fea000383ffff */
[----:B------:R-:W-:Y:S05]  /*a440*/  BRA `(.L_x_251) ;  /* 0xffffff9c00187947 */ /* 0x000fea000383ffff */
.L_x_77:
[----:B---3--:R-:W-:-:S07]  /*a450*/  MOV R0, UR5 ;  /* 0x0000000500007c02 */ /* 0x008fce0008000f00 */
.L_x_252:
[----:B-1----:R1:W2:Y:S02]  /*a460*/  SYNCS.PHASECHK.TRANS64.TRYWAIT P0, [R0+URZ], R3 ;  /* 0x00000003000075a7 */ /* 0x0022a400080011ff */
[----:B--2---:R-:W-:Y:S05]  /*a470*/  @!P0 NANOSLEEP.SYNCS 0x989680 ;  /* 0x009896800000895d */ /* 0x004fea0003900000 */
[----:B------:R-:W2:Y:S02]  /*a480*/  @!P0 SYNCS.PHASECHK.TRANS64 P0, [R0+URZ], R3 ;  /* 0x00000003000085a7 */ /* 0x000ea400080010ff */
[----:B--2---:R-:W-:Y:S05]  /*a490*/  @!P0 BRA `(.L_x_252) ;  /* 0xfffffffc00f08947 */ /* 0x004fea000383ffff */
[----:B------:R-:W-:Y:S05]  /*a4a0*/  BRA `(.L_x_253) ;  /* 0xffffff9c00247947 */ /* 0x000fea000383ffff */
.L_x_78:
[----:B---3--:R-:W-:-:S07]  /*a4b0*/  MOV R0, UR5 ;  /* 0x0000000500007c02 */ /* 0x008fce0008000f00 */
.L_x_254:
[----:B-1----:R1:W2:Y:S02]  /*a4c0*/  SYNCS.PHASECHK.TRANS64.TRYWAIT P0, [R0+URZ], R3 ;  /* 0x00000003000075a7 */ /* 0x0022a400080011ff */
[----:B--2---:R-:W-:Y:S05]  /*a4d0*/  @!P0 NANOSLEEP.SYNCS 0x989680 ;  /* 0x009896800000895d */ /* 0x004fea0003900000 */
[----:B------:R-:W2:Y:S02]  /*a4e0*/  @!P0 SYNCS.PHASECHK.TRANS64 P0, [R0+URZ], R3 ;  /* 0x00000003000085a7 */ /* 0x000ea400080010ff */
[----:B--2---:R-:W-:Y:S05]  /*a4f0*/  @!P0 BRA `(.L_x_254) ;  /* 0xfffffffc00f08947 */ /* 0x004fea000383ffff */
[----:B------:R-:W-:Y:S05]  /*a500*/  BRA `(.L_x_255) ;  /* 0xffffff9c00307947 */ /* 0x000fea000383ffff */
.L_x_79:
[----:B---3--:R-:W-:-:S07]  /*a510*/  MOV R0, UR5 ;  /* 0x0000000500007c02 */ /* 0x008fce0008000f00 */
.L_x_256:
[----:B-1----:R1:W2:Y:S02]  /*a520*/  SYNCS.PHASECHK.TRANS64.TRYWAIT P0, [R0+URZ], R3 ;  /* 0x00000003000075a7 */ /* 0x0022a400080011ff */
[----:B--2---:R-:W-:Y:S05]  /*a530*/  @!P0 NANOSLEEP.SYNCS 0x989680 ;  /* 0x009896800000895d */ /* 0x004fea0003900000 */
[----:B------:R-:W2:Y:S02]  /*a540*/  @!P0 SYNCS.PHASECHK.TRANS64 P0, [R0+URZ], R3 ;  /* 0x00000003000085a7 */ /* 0x000ea400080010ff */
[----:B--2---:R-:W-:Y:S05]  /*a550*/  @!P0 BRA `(.L_x_256) ;  /* 0xfffffffc00f08947 */ /* 0x004fea000383ffff */
[----:B------:R-:W-:Y:S05]  /*a560*/  BRA `(.L_x_257) ;  /* 0xffffff9c003c7947 */ /* 0x000fea000383ffff */
.L_x_80:
[----:B---3--:R-:W-:-:S07]  /*a570*/  MOV R0, UR5 ;  /* 0x0000000500007c02 */ /* 0x008fce0008000f00 */
.L_x_258:
[----:B-1----:R1:W2:Y:S02]  /*a580*/  SYNCS.PHASECHK.TRANS64.TRYWAIT P0, [R0+URZ], R3 ;  /* 0x00000003000075a7 */ /* 0x0022a400080011ff */
[----:B--2---:R-:W-:Y:S05]  /*a590*/  @!P0 NANOSLEEP.SYNCS 0x989680 ;  /* 0x009896800000895d */ /* 0x004fea0003900000 */
[----:B------:R-:W2:Y:S02]  /*a5a0*/  @!P0 SYNCS.PHASECHK.TRANS64 P0, [R0+URZ], R3 ;  /* 0x00000003000085a7 */ /* 0x000ea400080010ff */
[----:B--2---:R-:W-:Y:S05]  /*a5b0*/  @!P0 BRA `(.L_x_258) ;  /* 0xfffffffc00f08947 */ /* 0x004fea000383ffff */
[----:B------:R-:W-:Y:S05]  /*a5c0*/  BRA `(.L_x_259) ;  /* 0xffffff9c00487947 */ /* 0x000fea000383ffff */
.L_x_81:
[----:B---3--:R-:W-:-:S07]  /*a5d0*/  MOV R0, UR5 ;  /* 0x0000000500007c02 */ /* 0x008fce0008000f00 */
.L_x_260:
[----:B-1----:R1:W2:Y:S02]  /*a5e0*/  SYNCS.PHASECHK.TRANS64.TRYWAIT P0, [R0+URZ], R3 ;  /* 0x00000003000075a7 */ /* 0x0022a400080011ff */
[----:B--2---:R-:W-:Y:S05]  /*a5f0*/  @!P0 NANOSLEEP.SYNCS 0x989680 ;  /* 0x009896800000895d */ /* 0x004fea0003900000 */
[----:B------:R-:W2:Y:S02]  /*a600*/  @!P0 SYNCS.PHASECHK.TRANS64 P0, [R0+URZ], R3 ;  /* 0x00000003000085a7 */ /* 0x000ea400080010ff */
[----:B--2---:R-:W-:Y:S05]  /*a610*/  @!P0 BRA `(.L_x_260) ;  /* 0xfffffffc00f08947 */ /* 0x004fea000383ffff */
[----:B------:R-:W-:Y:S05]  /*a620*/  BRA `(.L_x_261) ;  /* 0xffffff9c00547947 */ /* 0x000fea000383ffff */
.L_x_82:
[----:B---3--:R-:W-:-:S07]  /*a630*/  MOV R0, UR5 ;  /* 0x0000000500007c02 */ /* 0x008fce0008000f00 */
.L_x_262:
[----:B-1----:R1:W2:Y:S02]  /*a640*/  SYNCS.PHASECHK.TRANS64.TRYWAIT P0, [R0+URZ], R3 ;  /* 0x00000003000075a7 */ /* 0x0022a400080011ff */
[----:B--2---:R-:W-:Y:S05]  /*a650*/  @!P0 NANOSLEEP.SYNCS 0x989680 ;  /* 0x009896800000895d */ /* 0x004fea0003900000 */
[----:B------:R-:W2:Y:S02]  /*a660*/  @!P0 SYNCS.PHASECHK.TRANS64 P0, [R0+URZ], R3 ;  /* 0x00000003000085a7 */ /* 0x000ea400080010ff */
[----:B--2---:R-:W-:Y:S05]  /*a670*/  @!P0 BRA `(.L_x_262) ;  /* 0xfffffffc00f08947 */ /* 0x004fea000383ffff */
[----:B------:R-:W-:Y:S05]  /*a680*/  BRA `(.L_x_263) ;  /* 0xffffff9c00607947 */ /* 0x000fea000383ffff */
.L_x_83:
[----:B---3--:R-:W-:-:S07]  /*a690*/  MOV R0, UR5 ;  /* 0x0000000500007c02 */ /* 0x008fce0008000f00 */
.L_x_264:
[----:B-1----:R1:W2:Y:S02]  /*a6a0*/  SYNCS.PHASECHK.TRANS64.TRYWAIT P0, [R0+URZ], R3 ;  /* 0x00000003000075a7 */ /* 0x0022a400080011ff */
[----:B--2---:R-:W-:Y:S05]  /*a6b0*/  @!P0 NANOSLEEP.SYNCS 0x989680 ;  /* 0x009896800000895d */ /* 0x004fea0003900000 */
[----:B------:R-:W2:Y:S02]  /*a6c0*/  @!P0 SYNCS.PHASECHK.TRANS64 P0, [R0+URZ], R3 ;  /* 0x00000003000085a7 */ /* 0x000ea400080010ff */
[----:B--2---:R-:W-:Y:S05]  /*a6d0*/  @!P0 BRA `(.L_x_264) ;  /* 0xfffffffc00f08947 */ /* 0x004fea000383ffff */
[----:B------:R-:W-:Y:S05]  /*a6e0*/  BRA `(.L_x_265) ;  /* 0xffffff9c006c7947 */ /* 0x000fea000383ffff */
.L_x_84:
[----:B---3--:R-:W-:-:S07]  /*a6f0*/  MOV R0, UR5 ;  /* 0x0000000500007c02 */ /* 0x008fce0008000f00 */
.L_x_266:
[----:B-1----:R1:W2:Y:S02]  /*a700*/  SYNCS.PHASECHK.TRANS64.TRYWAIT P0, [R0+URZ], R3 ;  /* 0x00000003000075a7 */ /* 0x0022a400080011ff */
[----:B--2---:R-:W-:Y:S05]  /*a710*/  @!P0 NANOSLEEP.SYNCS 0x989680 ;  /* 0x009896800000895d */ /* 0x004fea0003900000 */
[----:B------:R-:W2:Y:S02]  /*a720*/  @!P0 SYNCS.PHASECHK.TRANS64 P0, [R0+URZ], R3 ;  /* 0x00000003000085a7 */ /* 0x000ea400080010ff */
[----:B--2---:R-:W-:Y:S05]  /*a730*/  @!P0 BRA `(.L_x_266) ;  /* 0xfffffffc00f08947 */ /* 0x004fea000383ffff */
[----:B------:R-:W-:Y:S05]  /*a740*/  BRA `(.L_x_267) ;  /* 0xffffff9c00787947 */ /* 0x000fea000383ffff */
.L_x_85:
[----:B---3--:R-:W-:-:S07]  /*a750*/  MOV R0, UR5 ;  /* 0x0000000500007c02 */ /* 0x008fce0008000f00 */
.L_x_268:
[----:B-1----:R1:W2:Y:S02]  /*a760*/  SYNCS.PHASECHK.TRANS64.TRYWAIT P0, [R0+URZ], R3 ;  /* 0x00000003000075a7 */ /* 0x0022a400080011ff */
[----:B--2---:R-:W-:Y:S05]  /*a770*/  @!P0 NANOSLEEP.SYNCS 0x989680 ;  /* 0x009896800000895d */ /* 0x004fea0003900000 */
[----:B------:R-:W2:Y:S02]  /*a780*/  @!P0 SYNCS.PHASECHK.TRANS64 P0, [R0+URZ], R3 ;  /* 0x00000003000085a7 */ /* 0x000ea400080010ff */
[----:B--2---:R-:W-:Y:S05]  /*a790*/  @!P0 BRA `(.L_x_268) ;  /* 0xfffffffc00f08947 */ /* 0x004fea000383ffff */
[----:B------:R-:W-:Y:S05]  /*a7a0*/  BRA `(.L_x_269) ;  /* 0xffffff9c00847947 */ /* 0x000fea000383ffff */
.L_x_86:
[----:B---3--:R-:W-:-:S07]  /*a7b0*/  MOV R0, UR5 ;  /* 0x0000000500007c02 */ /* 0x008fce0008000f00 */
.L_x_270:
[----:B-1----:R1:W2:Y:S02]  /*a7c0*/  SYNCS.PHASECHK.TRANS64.TRYWAIT P0, [R0+URZ], R3 ;  /* 0x00000003000075a7 */ /* 0x0022a400080011ff */
[----:B--2---:R-:W-:Y:S05]  /*a7d0*/  @!P0 NANOSLEEP.SYNCS 0x989680 ;  /* 0x009896800000895d */ /* 0x004fea0003900000 */
[----:B------:R-:W2:Y:S02]  /*a7e0*/  @!P0 SYNCS.PHASECHK.TRANS64 P0, [R0+URZ], R3 ;  /* 0x00000003000085a7 */ /* 0x000ea400080010ff */
[----:B--2---:R-:W-:Y:S05]  /*a7f0*/  @!P0 BRA `(.L_x_270) ;  /* 0xfffffffc00f08947 */ /* 0x004fea000383ffff */
[----:B------:R-:W-:Y:S05]  /*a800*/  BRA `(.L_x_271) ;  /* 0xffffff9c00907947 */ /* 0x000fea000383ffff */
.L_x_87:
[----:B---3--:R-:W-:-:S07]  /*a810*/  MOV R0, UR5 ;  /* 0x0000000500007c02 */ /* 0x008fce0008000f00 */
.L_x_272:
[----:B-1----:R1:W2:Y:S02]  /*a820*/  SYNCS.PHASECHK.TRANS64.TRYWAIT P0, [R0+URZ], R3 ;  /* 0x00000003000075a7 */ /* 0x0022a400080011ff */
[----:B--2---:R-:W-:Y:S05]  /*a830*/  @!P0 NANOSLEEP.SYNCS 0x989680 ;  /* 0x009896800000895d */ /* 0x004fea0003900000 */
[----:B------:R-:W2:Y:S02]  /*a840*/  @!P0 SYNCS.PHASECHK.TRANS64 P0, [R0+URZ], R3 ;  /* 0x00000003000085a7 */ /* 0x000ea400080010ff */
[----:B--2---:R-:W-:Y:S05]  /*a850*/  @!P0 BRA `(.L_x_272) ;  /* 0xfffffffc00f08947 */ /* 0x004fea000383ffff */
[----:B------:R-:W-:Y:S05]  /*a860*/  BRA `(.L_x_273) ;  /* 0xffffff9c009c7947 */ /* 0x000fea000383ffff */
.L_x_88:
[----:B---3--:R-:W-:-:S07]  /*a870*/  MOV R0, UR5 ;  /* 0x0000000500007c02 */ /* 0x008fce0008000f00 */
.L_x_274:
[----:B-1----:R1:W2:Y:S02]  /*a880*/  SYNCS.PHASECHK.TRANS64.TRYWAIT P0, [R0+URZ], R3 ;  /* 0x00000003000075a7 */ /* 0x0022a400080011ff */
[----:B--2---:R-:W-:Y:S05]  /*a890*/  @!P0 NANOSLEEP.SYNCS 0x989680 ;  /* 0x009896800000895d */ /* 0x004fea0003900000 */
[----:B------:R-:W2:Y:S02]  /*a8a0*/  @!P0 SYNCS.PHASECHK.TRANS64 P0, [R0+URZ], R3 ;  /* 0x00000003000085a7 */ /* 0x000ea400080010ff */
[----:B--2---:R-:W-:Y:S05]  /*a8b0*/  @!P0 BRA `(.L_x_274) ;  /* 0xfffffffc00f08947 */ /* 0x004fea000383ffff */
[----:B------:R-:W-:Y:S05]  /*a8c0*/  BRA `(.L_x_275) ;  /* 0xffffff9c00a87947 */ /* 0x000fea000383ffff */
.L_x_89:
[----:B---3--:R-:W-:-:S07]  /*a8d0*/  MOV R0, UR5 ;  /* 0x0000000500007c02 */ /* 0x008fce0008000f00 */
.L_x_276:
[----:B-1----:R1:W2:Y:S02]  /*a8e0*/  SYNCS.PHASECHK.TRANS64.TRYWAIT P0, [R0+URZ], R3 ;  /* 0x00000003000075a7 */ /* 0x0022a400080011ff */
[----:B--2---:R-:W-:Y:S05]  /*a8f0*/  @!P0 NANOSLEEP.SYNCS 0x989680 ;  /* 0x009896800000895d */ /* 0x004fea0003900000 */
[----:B------:R-:W2:Y:S02]  /*a900*/  @!P0 SYNCS.PHASECHK.TRANS64 P0, [R0+URZ], R3 ;  /* 0x00000003000085a7 */ /* 0x000ea400080010ff */
[----:B--2---:R-:W-:Y:S05]  /*a910*/  @!P0 BRA `(.L_x_276) ;  /* 0xfffffffc00f08947 */ /* 0x004fea000383ffff */
[----:B------:R-:W-:Y:S05]  /*a920*/  BRA `(.L_x_277) ;  /* 0xffffff9c00b47947 */ /* 0x000fea000383ffff */
.L_x_90:
[----:B---3--:R-:W-:-:S07]  /*a930*/  MOV R0, UR5 ;  /* 0x0000000500007c02 */ /* 0x008fce0008000f00 */
.L_x_278:
[----:B-1----:R1:W2:Y:S02]  /*a940*/  SYNCS.PHASECHK.TRANS64.TRYWAIT P0, [R0+URZ], R3 ;  /* 0x00000003000075a7 */ /* 0x0022a400080011ff */
[----:B--2---:R-:W-:Y:S05]  /*a950*/  @!P0 NANOSLEEP.SYNCS 0x989680 ;  /* 0x009896800000895d */ /* 0x004fea0003900000 */
[----:B------:R-:W2:Y:S02]  /*a960*/  @!P0 SYNCS.PHASECHK.TRANS64 P0, [R0+URZ], R3 ;  /* 0x00000003000085a7 */ /* 0x000ea400080010ff */
[----:B--2---:R-:W-:Y:S05]  /*a970*/  @!P0 BRA `(.L_x_278) ;  /* 0xfffffffc00f08947 */ /* 0x004fea000383ffff */
[----:B------:R-:W-:Y:S05]  /*a980*/  BRA `(.L_x_279) ;  /* 0xffffff9c00c07947 */ /* 0x000fea000383ffff */
.L_x_91:
[----:B---3--:R-:W-:-:S07]  /*a990*/  MOV R0, UR5 ;  /* 0x0000000500007c02 */ /* 0x008fce0008000f00 */
.L_x_280:
[----:B-1----:R1:W2:Y:S02]  /*a9a0*/  SYNCS.PHASECHK.TRANS64.TRYWAIT P0, [R0+URZ], R3 ;  /* 0x00000003000075a7 */ /* 0x0022a400080011ff */
[----:B--2---:R-:W-:Y:S05]  /*a9b0*/  @!P0 NANOSLEEP.SYNCS 0x989680 ;  /* 0x009896800000895d */ /* 0x004fea0003900000 */
[----:B------:R-:W2:Y:S02]  /*a9c0*/  @!P0 SYNCS.PHASECHK.TRANS64 P0, [R0+URZ], R3 ;  /* 0x00000003000085a7 */ /* 0x000ea400080010ff */
[----:B--2---:R-:W-:Y:S05]  /*a9d0*/  @!P0 BRA `(.L_x_280) ;  /* 0xfffffffc00f08947 */ /* 0x004fea000383ffff */
[----:B------:R-:W-:Y:S05]  /*a9e0*/  BRA `(.L_x_281) ;  /* 0xffffff9c00cc7947 */ /* 0x000fea000383ffff */
.L_x_92:
[----:B---3--:R-:W-:-:S07]  /*a9f0*/  MOV R0, UR5 ;  /* 0x0000000500007c02 */ /* 0x008fce0008000f00 */
.L_x_282:
[----:B-1----:R1:W2:Y:S02]  /*aa00*/  SYNCS.PHASECHK.TRANS64.TRYWAIT P0, [R0+URZ], R3 ;  /* 0x00000003000075a7 */ /* 0x0022a400080011ff */
[----:B--2---:R-:W-:Y:S05]  /*aa10*/  @!P0 NANOSLEEP.SYNCS 0x989680 ;  /* 0x009896800000895d */ /* 0x004fea0003900000 */
[----:B------:R-:W2:Y:S02]  /*aa20*/  @!P0 SYNCS.PHASECHK.TRANS64 P0, [R0+URZ], R3 ;  /* 0x00000003000085a7 */ /* 0x000ea400080010ff */
[----:B--2---:R-:W-:Y:S05]  /*aa30*/  @!P0 BRA `(.L_x_282) ;  /* 0xfffffffc00f08947 */ /* 0x004fea000383ffff */
[----:B------:R-:W-:Y:S05]  /*aa40*/  BRA `(.L_x_283) ;  /* 0xffffff9c00d87947 */ /* 0x000fea000383ffff */
.L_x_93:
[----:B---3--:R-:W-:-:S07]  /*aa50*/  MOV R0, UR5 ;  /* 0x0000000500007c02 */ /* 0x008fce0008000f00 */
.L_x_284:
[----:B-1----:R1:W2:Y:S02]  /*aa60*/  SYNCS.PHASECHK.TRANS64.TRYWAIT P0, [R0+URZ], R3 ;  /* 0x00000003000075a7 */ /* 0x0022a400080011ff */
[----:B--2---:R-:W-:Y:S05]  /*aa70*/  @!P0 NANOSLEEP.SYNCS 0x989680 ;  /* 0x009896800000895d */ /* 0x004fea0003900000 */
[----:B------:R-:W2:Y:S02]  /*aa80*/  @!P0 SYNCS.PHASECHK.TRANS64 P0, [R0+URZ], R3 ;  /* 0x00000003000085a7 */ /* 0x000ea400080010ff */
[----:B--2---:R-:W-:Y:S05]  /*aa90*/  @!P0 BRA `(.L_x_284) ;  /* 0xfffffffc00f08947 */ /* 0x004fea000383ffff */
[----:B------:R-:W-:Y:S05]  /*aaa0*/  BRA `(.L_x_285) ;  /* 0xffffff9c00e47947 */ /* 0x000fea000383ffff */
.L_x_94:
[----:B---3--:R-:W-:-:S07]  /*aab0*/  MOV R0, UR5 ;  /* 0x0000000500007c02 */ /* 0x008fce0008000f00 */
.L_x_286:
[----:B-1----:R1:W2:Y:S02]  /*aac0*/  SYNCS.PHASECHK.TRANS64.TRYWAIT P0, [R0+URZ], R3 ;  /* 0x00000003000075a7 */ /* 0x0022a400080011ff */
[----:B--2---:R-:W-:Y:S05]  /*aad0*/  @!P0 NANOSLEEP.SYNCS 0x989680 ;  /* 0x009896800000895d */ /* 0x004fea0003900000 */
[----:B------:R-:W2:Y:S02]  /*aae0*/  @!P0 SYNCS.PHASECHK.TRANS64 P0, [R0+URZ], R3 ;  /* 0x00000003000085a7 */ /* 0x000ea400080010ff */
[----:B--2---:R-:W-:Y:S05]  /*aaf0*/  @!P0 BRA `(.L_x_286) ;  /* 0xfffffffc00f08947 */ /* 0x004fea000383ffff */
[----:B------:R-:W-:Y:S05]  /*ab00*/  BRA `(.L_x_287) ;  /* 0xffffff9c00f07947 */ /* 0x000fea000383ffff */
.L_x_95:
[----:B---3--:R-:W-:-:S07]  /*ab10*/  MOV R0, UR5 ;  /* 0x0000000500007c02 */ /* 0x008fce0008000f00 */
.L_x_288:
[----:B-1----:R1:W2:Y:S02]  /*ab20*/  SYNCS.PHASECHK.TRANS64.TRYWAIT P0, [R0+URZ], R3 ;  /* 0x00000003000075a7 */ /* 0x0022a400080011ff */
[----:B--2---:R-:W-:Y:S05]  /*ab30*/  @!P0 NANOSLEEP.SYNCS 0x989680 ;  /* 0x009896800000895d */ /* 0x004fea0003900000 */
[----:B------:R-:W2:Y:S02]  /*ab40*/  @!P0 SYNCS.PHASECHK.TRANS64 P0, [R0+URZ], R3 ;  /* 0x00000003000085a7 */ /* 0x000ea400080010ff */
[----:B--2---:R-:W-:Y:S05]  /*ab50*/  @!P0 BRA `(.L_x_288) ;  /* 0xfffffffc00f08947 */ /* 0x004fea000383ffff */
[----:B------:R-:W-:Y:S05]  /*ab60*/  BRA `(.L_x_289) ;  /* 0xffffff9c00fc7947 */ /* 0x000fea000383ffff */
.L_x_96:
[----:B---3--:R-:W-:-:S07]  /*ab70*/  MOV R0, UR5 ;  /* 0x0000000500007c02 */ /* 0x008fce0008000f00 */
.L_x_290:
[----:B-1----:R1:W2:Y:S02]  /*ab80*/  SYNCS.PHASECHK.TRANS64.TRYWAIT P0, [R0+URZ], R3 ;  /* 0x00000003000075a7 */ /* 0x0022a400080011ff */
[----:B--2---:R-:W-:Y:S05]  /*ab90*/  @!P0 NANOSLEEP.SYNCS 0x989680 ;  /* 0x009896800000895d */ /* 0x004fea0003900000 */
[----:B------:R-:W2:Y:S02]  /*aba0*/  @!P0 SYNCS.PHASECHK.TRANS64 P0, [R0+URZ], R3 ;  /* 0x00000003000085a7 */ /* 0x000ea400080010ff */
[----:B--2---:R-:W-:Y:S05]  /*abb0*/  @!P0 BRA `(.L_x_290) ;  /* 0xfffffffc00f08947 */ /* 0x004fea000383ffff */
[----:B------:R-:W-:Y:S05]  /*abc0*/  BRA `(.L_x_291) ;  /* 0xffffffa000087947 */ /* 0x000fea000383ffff */
.L_x_97:
[----:B---3--:R-:W-:-:S07]  /*abd0*/  MOV R0, UR5 ;  /* 0x0000000500007c02 */ /* 0x008fce0008000f00 */
.L_x_292:
[----:B-1----:R1:W2:Y:S02]  /*abe0*/  SYNCS.PHASECHK.TRANS64.TRYWAIT P0, [R0+URZ], R3 ;  /* 0x00000003000075a7 */ /* 0x0022a400080011ff */
[----:B--2---:R-:W-:Y:S05]  /*abf0*/  @!P0 NANOSLEEP.SYNCS 0x989680 ;  /* 0x009896800000895d */ /* 0x004fea0003900000 */
[----:B------:R-:W2:Y:S02]  /*ac00*/  @!P0 SYNCS.PHASECHK.TRANS64 P0, [R0+URZ], R3 ;  /* 0x00000003000085a7 */ /* 0x000ea400080010ff */
[----:B--2---:R-:W-:Y:S05]  /*ac10*/  @!P0 BRA `(.L_x_292) ;  /* 0xfffffffc00f08947 */ /* 0x004fea000383ffff */
[----:B------:R-:W-:Y:S05]  /*ac20*/  BRA `(.L_x_293) ;  /* 0xffffffa000147947 */ /* 0x000fea000383ffff */
.L_x_98:
[----:B---3--:R-:W-:-:S07]  /*ac30*/  MOV R0, UR5 ;  /* 0x0000000500007c02 */ /* 0x008fce0008000f00 */
.L_x_294:
[----:B-1----:R1:W2:Y:S02]  /*ac40*/  SYNCS.PHASECHK.TRANS64.TRYWAIT P0, [R0+URZ], R3 ;  /* 0x00000003000075a7 */ /* 0x0022a400080011ff */
[----:B--2---:R-:W-:Y:S05]  /*ac50*/  @!P0 NANOSLEEP.SYNCS 0x989680 ;  /* 0x009896800000895d */ /* 0x004fea0003900000 */
[----:B------:R-:W2:Y:S02]  /*ac60*/  @!P0 SYNCS.PHASECHK.TRANS64 P0, [R0+URZ], R3 ;  /* 0x00000003000085a7 */ /* 0x000ea400080010ff */
[----:B--2---:R-:W-:Y:S05]  /*ac70*/  @!P0 BRA `(.L_x_294) ;  /* 0xfffffffc00f08947 */ /* 0x004fea000383ffff */
[----:B------:R-:W-:Y:S05]  /*ac80*/  BRA `(.L_x_295) ;  /* 0xffffffa000207947 */ /* 0x000fea000383ffff */
.L_x_99:
[----:B---3--:R-:W-:-:S07]  /*ac90*/  MOV R0, UR5 ;  /* 0x0000000500007c02 */ /* 0x008fce0008000f00 */
.L_x_296:
[----:B-1----:R1:W2:Y:S02]  /*aca0*/  SYNCS.PHASECHK.TRANS64.TRYWAIT P0, [R0+URZ], R3 ;  /* 0x00000003000075a7 */ /* 0x0022a400080011ff */
[----:B--2---:R-:W-:Y:S05]  /*acb0*/  @!P0 NANOSLEEP.SYNCS 0x989680 ;  /* 0x009896800000895d */ /* 0x004fea0003900000 */
[----:B------:R-:W2:Y:S02]  /*acc0*/  @!P0 SYNCS.PHASECHK.TRANS64 P0, [R0+URZ], R3 ;  /* 0x00000003000085a7 */ /* 0x000ea400080010ff */
[----:B--2---:R-:W-:Y:S05]  /*acd0*/  @!P0 BRA `(.L_x_296) ;  /* 0xfffffffc00f08947 */ /* 0x004fea000383ffff */
[----:B------:R-:W-:Y:S05]  /*ace0*/  BRA `(.L_x_297) ;  /* 0xffffffa0002c7947 */ /* 0x000fea000383ffff */
.L_x_100:
[----:B---3--:R-:W-:-:S07]  /*acf0*/  MOV R0, UR5 ;  /* 0x0000000500007c02 */ /* 0x008fce0008000f00 */
.L_x_298:
[----:B-1----:R1:W2:Y:S02]  /*ad00*/  SYNCS.PHASECHK.TRANS64.TRYWAIT P0, [R0+URZ], R3 ;  /* 0x00000003000075a7 */ /* 0x0022a400080011ff */
[----:B--2---:R-:W-:Y:S05]  /*ad10*/  @!P0 NANOSLEEP.SYNCS 0x989680 ;  /* 0x009896800000895d */ /* 0x004fea0003900000 */
[----:B------:R-:W2:Y:S02]  /*ad20*/  @!P0 SYNCS.PHASECHK.TRANS64 P0, [R0+URZ], R3 ;  /* 0x00000003000085a7 */ /* 0x000ea400080010ff */
[----:B--2---:R-:W-:Y:S05]  /*ad30*/  @!P0 BRA `(.L_x_298) ;  /* 0xfffffffc00f08947 */ /* 0x004fea000383ffff */
[----:B------:R-:W-:Y:S05]  /*ad40*/  BRA `(.L_x_299) ;  /* 0xffffffa000387947 */ /* 0x000fea000383ffff */
.L_x_101:
[----:B---3--:R-:W-:-:S07]  /*ad50*/  MOV R0, UR5 ;  /* 0x0000000500007c02 */ /* 0x008fce0008000f00 */
.L_x_300:
[----:B-1----:R1:W2:Y:S02]  /*ad60*/  SYNCS.PHASECHK.TRANS64.TRYWAIT P0, [R0+URZ], R3 ;  /* 0x00000003000075a7 */ /* 0x0022a400080011ff */
[----:B--2---:R-:W-:Y:S05]  /*ad70*/  @!P0 NANOSLEEP.SYNCS 0x989680 ;  /* 0x009896800000895d */ /* 0x004fea0003900000 */
[----:B------:R-:W2:Y:S02]  /*ad80*/  @!P0 SYNCS.PHASECHK.TRANS64 P0, [R0+URZ], R3 ;  /* 0x00000003000085a7 */ /* 0x000ea400080010ff */
[----:B--2---:R-:W-:Y:S05]  /*ad90*/  @!P0 BRA `(.L_x_300) ;  /* 0xfffffffc00f08947 */ /* 0x004fea000383ffff */
[----:B------:R-:W-:Y:S05]  /*ada0*/  BRA `(.L_x_301) ;  /* 0xffffffa000447947 */ /* 0x000fea000383ffff */
.L_x_102:
[----:B---3--:R-:W-:-:S07]  /*adb0*/  MOV R0, UR5 ;  /* 0x0000000500007c02 */ /* 0x008fce0008000f00 */
.L_x_302:
[----:B-1----:R1:W2:Y:S02]  /*adc0*/  SYNCS.PHASECHK.TRANS64.TRYWAIT P0, [R0+URZ], R3 ;  /* 0x00000003000075a7 */ /* 0x0022a400080011ff */
[----:B--2---:R-:W-:Y:S05]  /*add0*/  @!P0 NANOSLEEP.SYNCS 0x989680 ;  /* 0x009896800000895d */ /* 0x004fea0003900000 */
[----:B------:R-:W2:Y:S02]  /*ade0*/  @!P0 SYNCS.PHASECHK.TRANS64 P0, [R0+URZ], R3 ;  /* 0x00000003000085a7 */ /* 0x000ea400080010ff */
[----:B--2---:R-:W-:Y:S05]  /*adf0*/  @!P0 BRA `(.L_x_302) ;  /* 0xfffffffc00f08947 */ /* 0x004fea000383ffff */
[----:B------:R-:W-:Y:S05]  /*ae00*/  BRA `(.L_x_303) ;  /* 0xffffffa000507947 */ /* 0x000fea000383ffff */
.L_x_103:
[----:B---3--:R-:W-:-:S07]  /*ae10*/  MOV R0, UR5 ;  /* 0x0000000500007c02 */ /* 0x008fce0008000f00 */
.L_x_304:
[----:B-1----:R1:W2:Y:S02]  /*ae20*/  SYNCS.PHASECHK.TRANS64.TRYWAIT P0, [R0+URZ], R3 ;  /* 0x00000003000075a7 */ /* 0x0022a400080011ff */
[----:B--2---:R-:W-:Y:S05]  /*ae30*/  @!P0 NANOSLEEP.SYNCS 0x989680 ;  /* 0x009896800000895d */ /* 0x004fea0003900000 */
[----:B------:R-:W2:Y:S02]  /*ae40*/  @!P0 SYNCS.PHASECHK.TRANS64 P0, [R0+URZ], R3 ;  /* 0x00000003000085a7 */ /* 0x000ea400080010ff */
[----:B--2---:R-:W-:Y:S05]  /*ae50*/  @!P0 BRA `(.L_x_304) ;  /* 0xfffffffc00f08947 */ /* 0x004fea000383ffff */
[----:B------:R-:W-:Y:S05]  /*ae60*/  BRA `(.L_x_305) ;  /* 0xffffffa0005c7947 */ /* 0x000fea000383ffff */
.L_x_104:
[----:B---3--:R-:W-:-:S07]  /*ae70*/  MOV R0, UR5 ;  /* 0x0000000500007c02 */ /* 0x008fce0008000f00 */
.L_x_306:
[----:B-1----:R1:W2:Y:S02]  /*ae80*/  SYNCS.PHASECHK.TRANS64.TRYWAIT P0, [R0+URZ], R3 ;  /* 0x00000003000075a7 */ /* 0x0022a400080011ff */
[----:B--2---:R-:W-:Y:S05]  /*ae90*/  @!P0 NANOSLEEP.SYNCS 0x989680 ;  /* 0x009896800000895d */ /* 0x004fea0003900000 */
[----:B------:R-:W2:Y:S02]  /*aea0*/  @!P0 SYNCS.PHASECHK.TRANS64 P0, [R0+URZ], R3 ;  /* 0x00000003000085a7 */ /* 0x000ea400080010ff */
[----:B--2---:R-:W-:Y:S05]  /*aeb0*/  @!P0 BRA `(.L_x_306) ;  /* 0xfffffffc00f08947 */ /* 0x004fea000383ffff */
[----:B------:R-:W-:Y:S05]  /*aec0*/  BRA `(.L_x_307) ;  /* 0xffffffa000687947 */ /* 0x000fea000383ffff */
.L_x_105:
[----:B---3--:R-:W-:-:S07]  /*aed0*/  MOV R0, UR5 ;  /* 0x0000000500007c02 */ /* 0x008fce0008000f00 */
.L_x_308:
[----:B-1----:R1:W2:Y:S02]  /*aee0*/  SYNCS.PHASECHK.TRANS64.TRYWAIT P0, [R0+URZ], R3 ;  /* 0x00000003000075a7 */ /* 0x0022a400080011ff */
[----:B--2---:R-:W-:Y:S05]  /*aef0*/  @!P0 NANOSLEEP.SYNCS 0x989680 ;  /* 0x009896800000895d */ /* 0x004fea0003900000 */
[----:B------:R-:W2:Y:S02]  /*af00*/  @!P0 SYNCS.PHASECHK.TRANS64 P0, [R0+URZ], R3 ;  /* 0x00000003000085a7 */ /* 0x000ea400080010ff */
[----:B--2---:R-:W-:Y:S05]  /*af10*/  @!P0 BRA `(.L_x_308) ;  /* 0xfffffffc00f08947 */ /* 0x004fea000383ffff */
[----:B------:R-:W-:Y:S05]  /*af20*/  BRA `(.L_x_309) ;  /* 0xffffffa000747947 */ /* 0x000fea000383ffff */
.L_x_106:
[----:B---3--:R-:W-:-:S07]  /*af30*/  MOV R0, UR5 ;  /* 0x0000000500007c02 */ /* 0x008fce0008000f00 */
.L_x_310:
[----:B-1----:R1:W2:Y:S02]  /*af40*/  SYNCS.PHASECHK.TRANS64.TRYWAIT P0, [R0+URZ], R3 ;  /* 0x00000003000075a7 */ /* 0x0022a400080011ff */
[----:B--2---:R-:W-:Y:S05]  /*af50*/  @!P0 NANOSLEEP.SYNCS 0x989680 ;  /* 0x009896800000895d */ /* 0x004fea0003900000 */
[----:B------:R-:W2:Y:S02]  /*af60*/  @!P0 SYNCS.PHASECHK.TRANS64 P0, [R0+URZ], R3 ;  /* 0x00000003000085a7 */ /* 0x000ea400080010ff */
[----:B--2---:R-:W-:Y:S05]  /*af70*/  @!P0 BRA `(.L_x_310) ;  /* 0xfffffffc00f08947 */ /* 0x004fea000383ffff */
[----:B------:R-:W-:Y:S05]  /*af80*/  BRA `(.L_x_311) ;  /* 0xffffffa000807947 */ /* 0x000fea000383ffff */
.L_x_107:
[----:B---3--:R-:W-:-:S07]  /*af90*/  MOV R0, UR5 ;  /* 0x0000000500007c02 */ /* 0x008fce0008000f00 */
.L_x_312:
[----:B-1----:R1:W2:Y:S02]  /*afa0*/  SYNCS.PHASECHK.TRANS64.TRYWAIT P0, [R0+URZ], R3 ;  /* 0x00000003000075a7 */ /* 0x0022a400080011ff */
[----:B--2---:R-:W-:Y:S05]  /*afb0*/  @!P0 NANOSLEEP.SYNCS 0x989680 ;  /* 0x009896800000895d */ /* 0x004fea0003900000 */
[----:B------:R-:W2:Y:S02]  /*afc0*/  @!P0 SYNCS.PHASECHK.TRANS64 P0, [R0+URZ], R3 ;  /* 0x00000003000085a7 */ /* 0x000ea400080010ff */
[----:B--2---:R-:W-:Y:S05]  /*afd0*/  @!P0 BRA `(.L_x_312) ;  /* 0xfffffffc00f08947 */ /* 0x004fea000383ffff */
[----:B------:R-:W-:Y:S05]  /*afe0*/  BRA `(.L_x_313) ;  /* 0xffffffa0008c7947 */ /* 0x000fea000383ffff */
.L_x_108:
[----:B---3--:R-:W-:-:S07]  /*aff0*/  MOV R0, UR5 ;  /* 0x0000000500007c02 */ /* 0x008fce0008000f00 */
.L_x_314:
[----:B-1----:R1:W2:Y:S02]  /*b000*/  SYNCS.PHASECHK.TRANS64.TRYWAIT P0, [R0+URZ], R3 ;  /* 0x00000003000075a7 */ /* 0x0022a400080011ff */
[----:B--2---:R-:W-:Y:S05]  /*b010*/  @!P0 NANOSLEEP.SYNCS 0x989680 ;  /* 0x009896800000895d */ /* 0x004fea0003900000 */
[----:B------:R-:W2:Y:S02]  /*b020*/  @!P0 SYNCS.PHASECHK.TRANS64 P0, [R0+URZ], R3 ;  /* 0x00000003000085a7 */ /* 0x000ea400080010ff */
[----:B--2---:R-:W-:Y:S05]  /*b030*/  @!P0 BRA `(.L_x_314) ;  /* 0xfffffffc00f08947 */ /* 0x004fea000383ffff */
[----:B------:R-:W-:Y:S05]  /*b040*/  BRA `(.L_x_315) ;  /* 0xffffffa000987947 */ /* 0x000fea000383ffff */
.L_x_109:
[----:B---3--:R-:W-:-:S07]  /*b050*/  MOV R0, UR5 ;  /* 0x0000000500007c02 */ /* 0x008fce0008000f00 */
.L_x_316:
[----:B-1----:R1:W2:Y:S02]  /*b060*/  SYNCS.PHASECHK.TRANS64.TRYWAIT P0, [R0+URZ], R3 ;  /* 0x00000003000075a7 */ /* 0x0022a400080011ff */
[----:B--2---:R-:W-:Y:S05]  /*b070*/  @!P0 NANOSLEEP.SYNCS 0x989680 ;  /* 0x009896800000895d */ /* 0x004fea0003900000 */
[----:B------:R-:W2:Y:S02]  /*b080*/  @!P0 SYNCS.PHASECHK.TRANS64 P0, [R0+URZ], R3 ;  /* 0x00000003000085a7 */ /* 0x000ea400080010ff */
[----:B--2---:R-:W-:Y:S05]  /*b090*/  @!P0 BRA `(.L_x_316) ;  /* 0xfffffffc00f08947 */ /* 0x004fea000383ffff */
[----:B------:R-:W-:Y:S05]  /*b0a0*/  BRA `(.L_x_317) ;  /* 0xffffffa000a47947 */ /* 0x000fea000383ffff */
.L_x_110:
[----:B---3--:R-:W-:-:S07]  /*b0b0*/  MOV R0, UR5 ;  /* 0x0000000500007c02 */ /* 0x008fce0008000f00 */
.L_x_318:
[----:B-1----:R1:W2:Y:S02]  /*b0c0*/  SYNCS.PHASECHK.TRANS64.TRYWAIT P0, [R0+URZ], R3 ;  /* 0x00000003000075a7 */ /* 0x0022a400080011ff */
[----:B--2---:R-:W-:Y:S05]  /*b0d0*/  @!P0 NANOSLEEP.SYNCS 0x989680 ;  /* 0x009896800000895d */ /* 0x004fea0003900000 */
[----:B------:R-:W2:Y:S02]  /*b0e0*/  @!P0 SYNCS.PHASECHK.TRANS64 P0, [R0+URZ], R3 ;  /* 0x00000003000085a7 */ /* 0x000ea400080010ff */
[----:B--2---:R-:W-:Y:S05]  /*b0f0*/  @!P0 BRA `(.L_x_318) ;  /* 0xfffffffc00f08947 */ /* 0x004fea000383ffff */
[----:B------:R-:W-:Y:S05]  /*b100*/  BRA `(.L_x_319) ;  /* 0xffffffa000b07947 */ /* 0x000fea000383ffff */
.L_x_111:
[----:B---3--:R-:W-:-:S07]  /*b110*/  MOV R0, UR5 ;  /* 0x0000000500007c02 */ /* 0x008fce0008000f00 */
.L_x_320:
[----:B-1----:R1:W2:Y:S02]  /*b120*/  SYNCS.PHASECHK.TRANS64.TRYWAIT P0, [R0+URZ], R3 ;  /* 0x00000003000075a7 */ /* 0x0022a400080011ff */
[----:B--2---:R-:W-:Y:S05]  /*b130*/  @!P0 NANOSLEEP.SYNCS 0x989680 ;  /* 0x009896800000895d */ /* 0x004fea0003900000 */
[----:B------:R-:W2:Y:S02]  /*b140*/  @!P0 SYNCS.PHASECHK.TRANS64 P0, [R0+URZ], R3 ;  /* 0x00000003000085a7 */ /* 0x000ea400080010ff */
[----:B--2---:R-:W-:Y:S05]  /*b150*/  @!P0 BRA `(.L_x_320) ;  /* 0xfffffffc00f08947 */ /* 0x004fea000383ffff */
[----:B------:R-:W-:Y:S05]  /*b160*/  BRA `(.L_x_321) ;  /* 0xffffffa000bc7947 */ /* 0x000fea000383ffff */
.L_x_112:
[----:B---3--:R-:W-:-:S07]  /*b170*/  MOV R0, UR5 ;  /* 0x0000000500007c02 */ /* 0x008fce0008000f00 */
.L_x_322:
[----:B-1----:R1:W2:Y:S02]  /*b180*/  SYNCS.PHASECHK.TRANS64.TRYWAIT P0, [R0+URZ], R3 ;  /* 0x00000003000075a7 */ /* 0x0022a400080011ff */
[----:B--2---:R-:W-:Y:S05]  /*b190*/  @!P0 NANOSLEEP.SYNCS 0x989680 ;  /* 0x009896800000895d */ /* 0x004fea0003900000 */
[----:B------:R-:W2:Y:S02]  /*b1a0*/  @!P0 SYNCS.PHASECHK.TRANS64 P0, [R0+URZ], R3 ;  /* 0x00000003000085a7 */ /* 0x000ea400080010ff */
[----:B--2---:R-:W-:Y:S05]  /*b1b0*/  @!P0 BRA `(.L_x_322) ;  /* 0xfffffffc00f08947 */ /* 0x004fea000383ffff */
[----:B------:R-:W-:Y:S05]  /*b1c0*/  BRA `(.L_x_323) ;  /* 0xffffffa000c87947 */ /* 0x000fea000383ffff */
.L_x_113:
[----:B---3--:R-:W-:-:S07]  /*b1d0*/  MOV R0, UR5 ;  /* 0x0000000500007c02 */ /* 0x008fce0008000f00 */
.L_x_324:
[----:B-1----:R1:W2:Y:S02]  /*b1e0*/  SYNCS.PHASECHK.TRANS64.TRYWAIT P0, [R0+URZ], R3 ;  /* 0x00000003000075a7 */ /* 0x0022a400080011ff */
[----:B--2---:R-:W-:Y:S05]  /*b1f0*/  @!P0 NANOSLEEP.SYNCS 0x989680 ;  /* 0x009896800000895d */ /* 0x004fea0003900000 */
[----:B------:R-:W2:Y:S02]  /*b200*/  @!P0 SYNCS.PHASECHK.TRANS64 P0, [R0+URZ], R3 ;  /* 0x00000003000085a7 */ /* 0x000ea400080010ff */
[----:B--2---:R-:W-:Y:S05]  /*b210*/  @!P0 BRA `(.L_x_324) ;  /* 0xfffffffc00f08947 */ /* 0x004fea000383ffff */
[----:B------:R-:W-:Y:S05]  /*b220*/  BRA `(.L_x_325) ;  /* 0xffffffa000d47947 */ /* 0x000fea000383ffff */
.L_x_114:
[----:B---3--:R-:W-:-:S07]  /*b230*/  MOV R0, UR5 ;  /* 0x0000000500007c02 */ /* 0x008fce0008000f00 */
.L_x_326:
[----:B-1----:R1:W2:Y:S02]  /*b240*/  SYNCS.PHASECHK.TRANS64.TRYWAIT P0, [R0+URZ], R3 ;  /* 0x00000003000075a7 */ /* 0x0022a400080011ff */
[----:B--2---:R-:W-:Y:S05]  /*b250*/  @!P0 NANOSLEEP.SYNCS 0x989680 ;  /* 0x009896800000895d */ /* 0x004fea0003900000 */
[----:B------:R-:W2:Y:S02]  /*b260*/  @!P0 SYNCS.PHASECHK.TRANS64 P0, [R0+URZ], R3 ;  /* 0x00000003000085a7 */ /* 0x000ea400080010ff */
[----:B--2---:R-:W-:Y:S05]  /*b270*/  @!P0 BRA `(.L_x_326) ;  /* 0xfffffffc00f08947 */ /* 0x004fea000383ffff */
[----:B------:R-:W-:Y:S05]  /*b280*/  BRA `(.L_x_327) ;  /* 0xffffffa000e07947 */ /* 0x000fea000383ffff */
.L_x_117:
[----:B-1----:R1:W2:Y:S02]  /*b290*/  SYNCS.PHASECHK.TRANS64.TRYWAIT P0, [R0+URZ+0x500], R5 ;  /* 0x00050005000075a7 */ /* 0x0022a400080011ff */
[----:B--2---:R-:W-:Y:S05]  /*b2a0*/  @!P0 NANOSLEEP.SYNCS 0x989680 ;  /* 0x009896800000895d */ /* 0x004fea0003900000 */
[----:B------:R-:W2:Y:S02]  /*b2b0*/  @!P0 SYNCS.PHASECHK.TRANS64 P0, [R0+URZ+0x500], R5 ;  /* 0x00050005000085a7 */ /* 0x000ea400080010ff */
[----:B--2---:R-:W-:Y:S05]  /*b2c0*/  @!P0 BRA `(.L_x_117) ;  /* 0xfffffffc00f08947 */ /* 0x004fea000383ffff */
[----:B------:R-:W-:Y:S05]  /*b2d0*/  BRA `(.L_x_328) ;  /* 0xffffffa400407947 */ /* 0x000fea000383ffff */
.L_x_118:
[----:B------:R-:W-:-:S07]  /*b2e0*/  MOV R0, UR5 ;  /* 0x0000000500007c02 */ /* 0x000fce0008000f00 */
.L_x_329:
[----:B-1----:R1:W2:Y:S02]  /*b2f0*/  SYNCS.PHASECHK.TRANS64.TRYWAIT P0, [R0+URZ+0x4b0], R7 ;  /* 0x0004b007000075a7 */ /* 0x0022a400080011ff */
[----:B--2---:R-:W-:Y:S05]  /*b300*/  @!P0 NANOSLEEP.SYNCS 0x989680 ;  /* 0x009896800000895d */ /* 0x004fea0003900000 */
[----:B------:R-:W2:Y:S02]  /*b310*/  @!P0 SYNCS.PHASECHK.TRANS64 P0, [R0+URZ+0x4b0], R7 ;  /* 0x0004b007000085a7 */ /* 0x000ea400080010ff */
[----:B--2---:R-:W-:Y:S05]  /*b320*/  @!P0 BRA `(.L_x_329) ;  /* 0xfffffffc00f08947 */ /* 0x004fea000383ffff */
[----:B------:R-:W-:Y:S05]  /*b330*/  BRA `(.L_x_330) ;  /* 0xffffffa400507947 */ /* 0x000fea000383ffff */
.L_x_119:
[----:B-1----:R1:W2:Y:S02]  /*b340*/  SYNCS.PHASECHK.TRANS64.TRYWAIT P1, [R0+URZ+0x4a0], R5 ;  /* 0x0004a005000075a7 */ /* 0x0022a400080211ff */
[----:B--2---:R-:W-:Y:S05]  /*b350*/  @!P1 NANOSLEEP.SYNCS 0x989680 ;  /* 0x009896800000995d */ /* 0x004fea0003900000 */
[----:B------:R-:W2:Y:S02]  /*b360*/  @!P1 SYNCS.PHASECHK.TRANS64 P1, [R0+URZ+0x4a0], R5 ;  /* 0x0004a005000095a7 */ /* 0x000ea400080210ff */
[----:B--2---:R-:W-:Y:S05]  /*b370*/  @!P1 BRA `(.L_x_119) ;  /* 0xfffffffc00f09947 */ /* 0x004fea000383ffff */
[----:B------:R-:W-:Y:S05]  /*b380*/  BRA `(.L_x_331) ;  /* 0xffffffa400807947 */ /* 0x000fea000383ffff */
.L_x_122:
[----:B------:R-:W-:-:S07]  /*b390*/  MOV R0, UR5 ;  /* 0x0000000500007c02 */ /* 0x000fce0008000f00 */
.L_x_332:
[----:B-1----:R1:W2:Y:S02]  /*b3a0*/  SYNCS.PHASECHK.TRANS64.TRYWAIT P0, [R0+URZ+0x4b0], R3 ;  /* 0x0004b003000075a7 */ /* 0x0022a400080011ff */
[----:B--2---:R-:W-:Y:S05]  /*b3b0*/  @!P0 NANOSLEEP.SYNCS 0x989680 ;  /* 0x009896800000895d */ /* 0x004fea0003900000 */
[----:B------:R-:W2:Y:S02]  /*b3c0*/  @!P0 SYNCS.PHASECHK.TRANS64 P0, [R0+URZ+0x4b0], R3 ;  /* 0x0004b003000085a7 */ /* 0x000ea400080010ff */
[----:B--2---:R-:W-:Y:S05]  /*b3d0*/  @!P0 BRA `(.L_x_332) ;  /* 0xfffffffc00f08947 */ /* 0x004fea000383ffff */
[----:B------:R-:W-:Y:S05]  /*b3e0*/  BRA `(.L_x_121) ;  /* 0xffffffa400d47947 */ /* 0x000fea000383ffff */
.L_x_131:
[----:B-1----:R-:W-:-:S04]  /*b3f0*/  MOV R4, UR6 ;  /* 0x0000000600047c02 */ /* 0x002fc80008000f00 */
[----:B------:R1:W2:Y:S03]  /*b400*/  SYNCS.PHASECHK.TRANS64.TRYWAIT P0, [R4+URZ+0x8], R5 ;  /* 0x00000805040075a7 */ /* 0x0002a600080011ff */
[----:B--2---:R-:W-:Y:S05]  /*b410*/  @!P0 NANOSLEEP.SYNCS 0x989680 ;  /* 0x009896800000895d */ /* 0x004fea0003900000 */
[----:B------:R-:W2:Y:S02]  /*b420*/  @!P0 SYNCS.PHASECHK.TRANS64 P0, [R4+URZ+0x8], R5 ;  /* 0x00000805040085a7 */ /* 0x000ea400080010ff */
[----:B--2---:R-:W-:Y:S05]  /*b430*/  @!P0 BRA `(.L_x_131) ;  /* 0xfffffffc00ec8947 */ /* 0x004fea000383ffff */
[----:B------:R-:W-:Y:S05]  /*b440*/  BRA `(.L_x_130) ;  /* 0xffffffa800887947 */ /* 0x000fea000383ffff */
.L_x_133:
[----:B------:R-:W-:Y:S01]  /*b450*/  BSSY B0, `(.L_x_333) ;  /* 0x0000006000007945 */ /* 0x000fe20003800000 */
[----:B------:R-:W-:-:S07]  /*b460*/  MOV R15, 0xffffffff ;  /* 0xffffffff000f7802 */ /* 0x000fce0000000f00 */
[----:B-1---5:R-:W-:Y:S05]  /*b470*/  WARPSYNC.COLLECTIVE R15, `(.L_x_334) ;  /* 0x000000000f0c7348 */ /* 0x022fea0003c00000 */
[----:B------:R-:W-:Y:S02]  /*b480*/  ELECT P6, UR79, PT ;  /* 0x00000000004f782f */ /* 0x000fe400038c0000 */
[----:B------:R-:W-:Y:S01]  /*b490*/  MOV R14, UR79 ;  /* 0x0000004f000e7c02 */ /* 0x000fe20008000f00 */
[----:B-1---5:R-:W-:Y:S10]  /*b4a0*/  ENDCOLLECTIVE ;  /* 0x000000000000791b */ /* 0x022ff40003800000 */
.L_x_334:
[----:B------:R-:W-:Y:S05]  /*b4b0*/  BSYNC B0 ;  /* 0x0000000000007941 */ /* 0x000fea0003800000 */
.L_x_333:
[----:B------:R-:W-:Y:S05]  /*b4c0*/  BRA `(.L_x_335) ;  /* 0xffffffa800b87947 */ /* 0x000fea000383ffff */
.L_x_135:
[----:B-1----:R-:W-:-:S04]  /*b4d0*/  MOV R2, UR6 ;  /* 0x0000000600027c02 */ /* 0x002fc80008000f00 */
[----:B------:R1:W2:Y:S03]  /*b4e0*/  SYNCS.PHASECHK.TRANS64.TRYWAIT P0, [R2+URZ+0x8], R3 ;  /* 0x00000803020075a7 */ /* 0x0002a600080011ff */
[----:B--2---:R-:W-:Y:S05]  /*b4f0*/  @!P0 NANOSLEEP.SYNCS 0x989680 ;  /* 0x009896800000895d */ /* 0x004fea0003900000 */
[----:B------:R-:W2:Y:S02]  /*b500*/  @!P0 SYNCS.PHASECHK.TRANS64 P0, [R2+URZ+0x8], R3 ;  /* 0x00000803020085a7 */ /* 0x000ea400080010ff */
[----:B--2---:R-:W-:Y:S05]  /*b510*/  @!P0 BRA `(.L_x_135) ;  /* 0xfffffffc00ec8947 */ /* 0x004fea000383ffff */
[----:B------:R-:W-:Y:S05]  /*b520*/  BRA `(.L_x_134) ;  /* 0xffffffa800bc7947 */ /* 0x000fea000383ffff */
.L_x_136:
[----:B-1----:R1:W2:Y:S02]  /*b530*/  SYNCS.PHASECHK.TRANS64.TRYWAIT P0, [R0+URZ+0x4a0], R5 ;  /* 0x0004a005000075a7 */ /* 0x0022a400080011ff */
[----:B--2---:R-:W-:Y:S05]  /*b540*/  @!P0 NANOSLEEP.SYNCS 0x989680 ;  /* 0x009896800000895d */ /* 0x004fea0003900000 */
[----:B------:R-:W2:Y:S02]  /*b550*/  @!P0 SYNCS.PHASECHK.TRANS64 P0, [R0+URZ+0x4a0], R5 ;  /* 0x0004a005000085a7 */ /* 0x000ea400080010ff */
[----:B--2---:R-:W-:Y:S05]  /*b560*/  @!P0 BRA `(.L_x_136) ;  /* 0xfffffffc00f08947 */ /* 0x004fea000383ffff */
[----:B------:R-:W-:Y:S05]  /*b570*/  BRA `(.L_x_336) ;  /* 0xffffffac00907947 */ /* 0x000fea000383ffff */
.L_x_138:
[----:B------:R-:W-:-:S07]  /*b580*/  MOV R0, UR11 ;  /* 0x0000000b00007c02 */ /* 0x000fce0008000f00 */
.L_x_337:
[----:B-1----:R1:W2:Y:S02]  /*b590*/  SYNCS.PHASECHK.TRANS64.TRYWAIT P0, [R0+URZ+0x4e0], R5 ;  /* 0x0004e005000075a7 */ /* 0x0022a400080011ff */
[----:B--2---:R-:W-:Y:S05]  /*b5a0*/  @!P0 NANOSLEEP.SYNCS 0x989680 ;  /* 0x009896800000895d */ /* 0x004fea0003900000 */
[----:B------:R-:W2:Y:S02]  /*b5b0*/  @!P0 SYNCS.PHASECHK.TRANS64 P0, [R0+URZ+0x4e0], R5 ;  /* 0x0004e005000085a7 */ /* 0x000ea400080010ff */
[----:B--2---:R-:W-:Y:S05]  /*b5c0*/  @!P0 BRA `(.L_x_337) ;  /* 0xfffffffc00f08947 */ /* 0x004fea000383ffff */
[----:B------:R-:W-:Y:S05]  /*b5d0*/  BRA `(.L_x_338) ;  /* 0xffffffac00d87947 */ /* 0x000fea000383ffff */
.L_x_141:
[----:B------:R-:W-:Y:S07]  /*b5e0*/  MOV R0, UR9 ;  /* 0x0000000900007c02 */ /* 0x000fee0008000f00 */
.L_x_339:
[----:B-1----:R1:W2:Y:S02]  /*b5f0*/  SYNCS.PHASECHK.TRANS64.TRYWAIT P0, [R0+URZ], R5 ;  /* 0x00000005000075a7 */ /* 0x0022a400080011ff */
[----:B--2---:R-:W-:Y:S05]  /*b600*/  @!P0 NANOSLEEP.SYNCS 0x989680 ;  /* 0x009896800000895d */ /* 0x004fea0003900000 */
[----:B------:R-:W2:Y:S02]  /*b610*/  @!P0 SYNCS.PHASECHK.TRANS64 P0, [R0+URZ], R5 ;  /* 0x00000005000085a7 */ /* 0x000ea400080010ff */
[----:B--2---:R-:W-:Y:S05]  /*b620*/  @!P0 BRA `(.L_x_339) ;  /* 0xfffffffc00f08947 */ /* 0x004fea000383ffff */
[----:B------:R-:W-:Y:S05]  /*b630*/  BRA `(.L_x_140) ;  /* 0xffffffac00f07947 */ /* 0x000fea000383ffff */
.L_x_145:
[----:B-1----:R-:W-:-:S07]  /*b640*/  MOV R0, UR7 ;  /* 0x0000000700007c02 */ /* 0x002fce0008000f00 */
.L_x_340:
[----:B-1----:R1:W2:Y:S02]  /*b650*/  SYNCS.PHASECHK.TRANS64.TRYWAIT P0, [R0+URZ], R3 ;  /* 0x00000003000075a7 */ /* 0x0022a400080011ff */
[----:B--2---:R-:W-:Y:S05]  /*b660*/  @!P0 NANOSLEEP.SYNCS 0x989680 ;  /* 0x009896800000895d */ /* 0x004fea0003900000 */
[----:B------:R-:W2:Y:S02]  /*b670*/  @!P0 SYNCS.PHASECHK.TRANS64 P0, [R0+URZ], R3 ;  /* 0x00000003000085a7 */ /* 0x000ea400080010ff */
[----:B--2---:R-:W-:Y:S05]  /*b680*/  @!P0 BRA `(.L_x_340) ;  /* 0xfffffffc00f08947 */ /* 0x004fea000383ffff */
[----:B------:R-:W-:Y:S05]  /*b690*/  BRA `(.L_x_341) ;  /* 0xffffffb000a87947 */ /* 0x000fea000383ffff */
.L_x_146:
[----:B------:R-:W-:-:S07]  /*b6a0*/  MOV R0, UR7 ;  /* 0x0000000700007c02 */ /* 0x000fce0008000f00 */
.L_x_342:
[----:B-1----:R1:W2:Y:S02]  /*b6b0*/  SYNCS.PHASECHK.TRANS64.TRYWAIT P0, [R0+URZ], R3 ;  /* 0x00000003000075a7 */ /* 0x0022a400080011ff */
[----:B--2---:R-:W-:Y:S05]  /*b6c0*/  @!P0 NANOSLEEP.SYNCS 0x989680 ;  /* 0x009896800000895d */ /* 0x004fea0003900000 */
[----:B------:R-:W2:Y:S02]  /*b6d0*/  @!P0 SYNCS.PHASECHK.TRANS64 P0, [R0+URZ], R3 ;  /* 0x00000003000085a7 */ /* 0x000ea400080010ff */
[----:B--2---:R-:W-:Y:S05]  /*b6e0*/  @!P0 BRA `(.L_x_342) ;  /* 0xfffffffc00f08947 */ /* 0x004fea000383ffff */
[----:B------:R-:W-:Y:S05]  /*b6f0*/  BRA `(.L_x_343) ;  /* 0xffffffb000b47947 */ /* 0x000fea000383ffff */
.L_x_147:
[----:B------:R-:W-:-:S07]  /*b700*/  MOV R0, UR7 ;  /* 0x0000000700007c02 */ /* 0x000fce0008000f00 */
.L_x_344:
[----:B-1----:R1:W2:Y:S02]  /*b710*/  SYNCS.PHASECHK.TRANS64.TRYWAIT P0, [R0+URZ], R3 ;  /* 0x00000003000075a7 */ /* 0x0022a400080011ff */
[----:B--2---:R-:W-:Y:S05]  /*b720*/  @!P0 NANOSLEEP.SYNCS 0x989680 ;  /* 0x009896800000895d */ /* 0x004fea0003900000 */
[----:B------:R-:W2:Y:S02]  /*b730*/  @!P0 SYNCS.PHASECHK.TRANS64 P0, [R0+URZ], R3 ;  /* 0x00000003000085a7 */ /* 0x000ea400080010ff */
[----:B--2---:R-:W-:Y:S05]  /*b740*/  @!P0 BRA `(.L_x_344) ;  /* 0xfffffffc00f08947 */ /* 0x004fea000383ffff */
[----:B------:R-:W-:Y:S05]  /*b750*/  BRA `(.L_x_345) ;  /* 0xffffffb000c07947 */ /* 0x000fea000383ffff */
.L_x_150:
[----:B------:R-:W-:-:S07]  /*b760*/  MOV R0, UR8 ;  /* 0x0000000800007c02 */ /* 0x000fce0008000f00 */
.L_x_346:
[----:B-1----:R1:W2:Y:S02]  /*b770*/  SYNCS.PHASECHK.TRANS64.TRYWAIT P1, [R0+URZ+0x520], R3 ;  /* 0x00052003000075a7 */ /* 0x0022a400080211ff */
[----:B--2---:R-:W-:Y:S05]  /*b780*/  @!P1 NANOSLEEP.SYNCS 0x989680 ;  /* 0x009896800000995d */ /* 0x004fea0003900000 */
[----:B------:R-:W2:Y:S02]  /*b790*/  @!P1 SYNCS.PHASECHK.TRANS64 P1, [R0+URZ+0x520], R3 ;  /* 0x00052003000095a7 */ /* 0x000ea400080210ff */
[----:B--2---:R-:W-:Y:S05]  /*b7a0*/  @!P1 BRA `(.L_x_346) ;  /* 0xfffffffc00f09947 */ /* 0x004fea000383ffff */
[----:B------:R-:W-:Y:S05]  /*b7b0*/  BRA `(.L_x_347) ;  /* 0xffffffb4000c7947 */ /* 0x000fea000383ffff */
.L_x_155:
[----:B--2---:R2:W4:Y:S02]  /*b7c0*/  SYNCS.PHASECHK.TRANS64.TRYWAIT P0, [R0+URZ+0x4a0], R3 ;  /* 0x0004a003000075a7 */ /* 0x00452400080011ff */
[----:B----4-:R-:W-:Y:S05]  /*b7d0*/  @!P0 NANOSLEEP.SYNCS 0x989680 ;  /* 0x009896800000895d */ /* 0x010fea0003900000 */
[----:B------:R-:W4:Y:S02]  /*b7e0*/  @!P0 SYNCS.PHASECHK.TRANS64 P0, [R0+URZ+0x4a0], R3 ;  /* 0x0004a003000085a7 */ /* 0x000f2400080010ff */
[----:B----4-:R-:W-:Y:S05]  /*b7f0*/  @!P0 BRA `(.L_x_155) ;  /* 0xfffffffc00f08947 */ /* 0x010fea000383ffff */
[----:B------:R-:W-:Y:S05]  /*b800*/  BRA `(.L_x_348) ;  /* 0xffffffb800107947 */ /* 0x000fea000383ffff */
.L_x_158:
[----:B------:R-:W-:Y:S07]  /*b810*/  MOV R0, UR6 ;  /* 0x0000000600007c02 */ /* 0x000fee0008000f00 */
.L_x_349:
[----:B--2---:R2:W4:Y:S02]  /*b820*/  SYNCS.PHASECHK.TRANS64.TRYWAIT P0, [R0+URZ+0x498], R3 ;  /* 0x00049803000075a7 */ /* 0x00452400080011ff */
[----:B----4-:R-:W-:Y:S05]  /*b830*/  @!P0 NANOSLEEP.SYNCS 0x989680 ;  /* 0x009896800000895d */ /* 0x010fea0003900000 */
[----:B------:R-:W4:Y:S02]  /*b840*/  @!P0 SYNCS.PHASECHK.TRANS64 P0, [R0+URZ+0x498], R3 ;  /* 0x00049803000085a7 */ /* 0x000f2400080010ff */
[----:B----4-:R-:W-:Y:S05]  /*b850*/  @!P0 BRA `(.L_x_349) ;  /* 0xfffffffc00f08947 */ /* 0x010fea000383ffff */
[----:B------:R-:W-:Y:S05]  /*b860*/  BRA `(.L_x_157) ;  /* 0xffffffb800fc7947 */ /* 0x000fea000383ffff */
.L_x_161:
[----:B------:R-:W-:Y:S07]  /*b870*/  MOV R3, UR6 ;  /* 0x0000000600037c02 */ /* 0x000fee0008000f00 */
.L_x_350:
[----:B-1----:R1:W2:Y:S02]  /*b880*/  SYNCS.PHASECHK.TRANS64.TRYWAIT P2, [R3+URZ+0x488], R26 ;  /* 0x0004881a030075a7 */ /* 0x0022a400080411ff */
[----:B--2---:R-:W-:Y:S05]  /*b890*/  @!P2 NANOSLEEP.SYNCS 0x989680 ;  /* 0x009896800000a95d */ /* 0x004fea0003900000 */
[----:B------:R-:W2:Y:S02]  /*b8a0*/  @!P2 SYNCS.PHASECHK.TRANS64 P2, [R3+URZ+0x488], R26 ;  /* 0x0004881a0300a5a7 */ /* 0x000ea400080410ff */
[----:B--2---:R-:W-:Y:S05]  /*b8b0*/  @!P2 BRA `(.L_x_350) ;  /* 0xfffffffc00f0a947 */ /* 0x004fea000383ffff */
[----:B------:R-:W-:Y:S05]  /*b8c0*/  BRA `(.L_x_351) ;  /* 0xffffffbc00907947 */ /* 0x000fea000383ffff */
.L_x_164:
[----:B--2---:R2:W4:Y:S02]  /*b8d0*/  SYNCS.PHASECHK.TRANS64.TRYWAIT P0, [R0+URZ+0x4a0], R3 ;  /* 0x0004a003000075a7 */ /* 0x00452400080011ff */
[----:B----4-:R-:W-:Y:S05]  /*b8e0*/  @!P0 NANOSLEEP.SYNCS 0x989680 ;  /* 0x009896800000895d */ /* 0x010fea0003900000 */
[----:B------:R-:W4:Y:S02]  /*b8f0*/  @!P0 SYNCS.PHASECHK.TRANS64 P0, [R0+URZ+0x4a0], R3 ;  /* 0x0004a003000085a7 */ /* 0x000f2400080010ff */
[----:B----4-:R-:W-:Y:S05]  /*b900*/  @!P0 BRA `(.L_x_164) ;  /* 0xfffffffc00f08947 */ /* 0x010fea000383ffff */
[----:B------:R-:W-:Y:S05]  /*b910*/  BRA `(.L_x_352) ;  /* 0xffffffc000f07947 */ /* 0x000fea000383ffff */
.L_x_175:
[----:B-1----:R-:W-:Y:S04]  /*b920*/  MOV R0, UR43 ;  /* 0x0000002b00007c02 */ /* 0x002fe80008000f00 */
[----:B------:R1:W2:Y:S03]  /*b930*/  SYNCS.PHASECHK.TRANS64.TRYWAIT P1, [R0+URZ+0x480], R3 ;  /* 0x00048003000075a7 */ /* 0x0002a600080211ff */
[----:B--2---:R-:W-:Y:S05]  /*b940*/  @!P1 NANOSLEEP.SYNCS 0x989680 ;  /* 0x009896800000995d */ /* 0x004fea0003900000 */
[----:B------:R-:W2:Y:S02]  /*b950*/  @!P1 SYNCS.PHASECHK.TRANS64 P1, [R0+URZ+0x480], R3 ;  /* 0x00048003000095a7 */ /* 0x000ea400080210ff */
[----:B--2---:R-:W-:Y:S05]  /*b960*/  @!P1 BRA `(.L_x_175) ;  /* 0xfffffffc00ec9947 */ /* 0x004fea000383ffff */
[----:B------:R-:W-:Y:S05]  /*b970*/  BRA `(.L_x_174) ;  /* 0xffffffcc00d07947 */ /* 0x000fea000383ffff */
.L_x_177:
[----:B------:R1:W1:Y:S02]  /*b980*/  SYNCS.PHASECHK.TRANS64.TRYWAIT P1, [R113+URZ+0x4c0], R2 ;  /* 0x0004c002710075a7 */ /* 0x00026400080211ff */
[----:B-1----:R-:W-:Y:S05]  /*b990*/  @!P1 NANOSLEEP.SYNCS 0x989680 ;  /* 0x009896800000995d */ /* 0x002fea0003900000 */
[----:B------:R-:W1:Y:S02]  /*b9a0*/  @!P1 SYNCS.PHASECHK.TRANS64 P1, [R113+URZ+0x4c0], R2 ;  /* 0x0004c002710095a7 */ /* 0x000e6400080210ff */
[----:B-1----:R-:W-:Y:S05]  /*b9b0*/  @!P1 BRA `(.L_x_177) ;  /* 0xfffffffc00f09947 */ /* 0x002fea000383ffff */
[----:B------:R-:W-:Y:S05]  /*b9c0*/  BRA `(.L_x_176) ;  /* 0xffffffd0000c7947 */ /* 0x000fea000383ffff */
        .weak           $__internal_0_$__cuda_sm10x_tcgen05_guardrail_trap_col_being_dealloced_not_returned_by_alloc
        .type           $__internal_0_$__cuda_sm10x_tcgen05_guardrail_trap_col_being_dealloced_not_returned_by_alloc,@function
        .size           $__internal_0_$__cuda_sm10x_tcgen05_guardrail_trap_col_being_dealloced_not_returned_by_alloc,($__internal_1_$__cuda_sm10x_tcgen05_guardrail_trap_phase_invalid_during_alloc - $__internal_0_$__cuda_sm10x_tcgen05_guardrail_trap_col_being_dealloced_not_returned_by_alloc)
$__internal_0_$__cuda_sm10x_tcgen05_guardrail_trap_col_being_dealloced_not_returned_by_alloc:
[----:B------:R-:W-:Y:S05]  /*b9d0*/  BPT.TRAP 0x1 ;  /* 0x000000040000795c */ /* 0x000fea0000300000 */
[----:B------:R-:W-:-:S04]  /*b9e0*/  HFMA2 R3, -RZ, RZ, 0, 0 ;  /* 0x00000000ff037431 */ /* 0x000fc800000001ff */
[----:B------:R-:W-:Y:S05]  /*b9f0*/  RET.REL.NODEC R2 `(_ZN7cutlass13device_kernelINS_4gemm6kernel13GemmUniversalIN4cute5tupleIJiiiiEEENS1_10collective13CollectiveMmaINS1_35MainloopSm100TmaUmmaWarpSpecializedILi72ELi2ELi4ENS5_IJNS4_1CILi2EEENSA_ILi1EEESC_EEEEENS5_IJNSA_ILi128EEENSA_ILi64EEENSA_ILi32EEEEEEaNS5_IJlSC_lEEEaSJ_NS4_8TiledMMAINS4_8MMA_AtomIJNS4_21SM100_MMA_S8_2x1SM_SSIaaiLi128ELi64ELNS4_4UMMA5MajorE0ELSO_0ELNSN_8SaturateE0EEEEEENS4_6LayoutINS5_IJSC_SC_SC_EEENS5_IJNSA_ILi0EEESU_SU_EEEEENS5_IJNS4_10UnderscoreESX_SX_EEEEENS4_18SM100_TMA_2SM_LOADENS4_14ComposedLayoutINS4_7SwizzleILi1ELi4ELi3EEENS4_18smem_ptr_flag_bitsILi8EEENSS_INS5_IJNSA_ILi8EEESH_EEENS5_IJSH_SC_EEEEEEEvNS4_8identityES10_S1A_vS1B_EENS_8epilogue10collective18CollectiveEpilogueINS1D_23Sm100TmaWarpSpecializedILi1ELi1ELi32ELb0ELb0EEEJNS5_IJSG_SG_SH_EEENS5_IJNSS_ISG_SC_EES1J_EEEaSJ_aSJ_NS1D_6fusion15FusionCallbacksIS1H_NS1L_17LinearCombinationIaiaiLNS_15FloatRoundStyleE2EEES1I_S1K_JEEENS4_5SM1004TMEM4LOAD26SM100_TMEM_LOAD_32dp32b32xENS4_13SM90_TMA_LOADENS11_INS12_ILi2ELi4ELi3EEES15_NSS_INS5_IJS16_SG_EEENS5_IJSG_SC_EEEEEEENS4_39AutoVectorizingCopyWithAssumedAlignmentILi128EEENS4_14SM90_TMA_STOREES20_S22_S22_EEEvvEEEEvNT_6ParamsE) ;  /* 0xffffff4402807950 */ /* 0x000fea0003c3ffff */
        .weak           $__internal_1_$__cuda_sm10x_tcgen05_guardrail_trap_phase_invalid_during_alloc
        .type           $__internal_1_$__cuda_sm10x_tcgen05_guardrail_trap_phase_invalid_during_alloc,@function
        .size           $__internal_1_$__cuda_sm10x_tcgen05_guardrail_trap_phase_invalid_during_alloc,($__internal_2_$__cuda_sm10x_tcgen05_guardrail_trap_unallocated_columns_being_dealloced - $__internal_1_$__cuda_sm10x_tcgen05_guardrail_trap_phase_invalid_during_alloc)
$__internal_1_$__cuda_sm10x_tcgen05_guardrail_trap_phase_invalid_during_alloc:
[----:B------:R-:W-:Y:S05]  /*ba00*/  BPT.TRAP 0x1 ;  /* 0x000000040000795c */ /* 0x000fea0000300000 */
[----:B------:R-:W-:-:S04]  /*ba10*/  MOV R3, 0x0 ;  /* 0x0000000000037802 */ /* 0x000fc80000000f00 */
[----:B------:R-:W-:Y:S05]  /*ba20*/  RET.REL.NODEC R2 `(_ZN7cutlass13device_kernelINS_4gemm6kernel13GemmUniversalIN4cute5tupleIJiiiiEEENS1_10collective13CollectiveMmaINS1_35MainloopSm100TmaUmmaWarpSpecializedILi72ELi2ELi4ENS5_IJNS4_1CILi2EEENSA_ILi1EEESC_EEEEENS5_IJNSA_ILi128EEENSA_ILi64EEENSA_ILi32EEEEEEaNS5_IJlSC_lEEEaSJ_NS4_8TiledMMAINS4_8MMA_AtomIJNS4_21SM100_MMA_S8_2x1SM_SSIaaiLi128ELi64ELNS4_4UMMA5MajorE0ELSO_0ELNSN_8SaturateE0EEEEEENS4_6LayoutINS5_IJSC_SC_SC_EEENS5_IJNSA_ILi0EEESU_SU_EEEEENS5_IJNS4_10UnderscoreESX_SX_EEEEENS4_18SM100_TMA_2SM_LOADENS4_14ComposedLayoutINS4_7SwizzleILi1ELi4ELi3EEENS4_18smem_ptr_flag_bitsILi8EEENSS_INS5_IJNSA_ILi8EEESH_EEENS5_IJSH_SC_EEEEEEEvNS4_8identityES10_S1A_vS1B_EENS_8epilogue10collective18CollectiveEpilogueINS1D_23Sm100TmaWarpSpecializedILi1ELi1ELi32ELb0ELb0EEEJNS5_IJSG_SG_SH_EEENS5_IJNSS_ISG_SC_EES1J_EEEaSJ_aSJ_NS1D_6fusion15FusionCallbacksIS1H_NS1L_17LinearCombinationIaiaiLNS_15FloatRoundStyleE2EEES1I_S1K_JEEENS4_5SM1004TMEM4LOAD26SM100_TMEM_LOAD_32dp32b32xENS4_13SM90_TMA_LOADENS11_INS12_ILi2ELi4ELi3EEES15_NSS_INS5_IJS16_SG_EEENS5_IJSG_SC_EEEEEEENS4_39AutoVectorizingCopyWithAssumedAlignmentILi128EEENS4_14SM90_TMA_STOREES20_S22_S22_EEEvvEEEEvNT_6ParamsE) ;  /* 0xffffff4402747950 */ /* 0x000fea0003c3ffff */
        .weak           $__internal_2_$__cuda_sm10x_tcgen05_guardrail_trap_unallocated_columns_being_dealloced
        .type           $__internal_2_$__cuda_sm10x_tcgen05_guardrail_trap_unallocated_columns_being_dealloced,@function
        .size           $__internal_2_$__cuda_sm10x_tcgen05_guardrail_trap_unallocated_columns_being_dealloced,(.L_x_354 - $__internal_2_$__cuda_sm10x_tcgen05_guardrail_trap_unallocated_columns_being_dealloced)
$__internal_2_$__cuda_sm10x_tcgen05_guardrail_trap_unallocated_columns_being_dealloced:
[----:B------:R-:W-:Y:S05]  /*ba30*/  BPT.TRAP 0x1 ;  /* 0x000000040000795c */ /* 0x000fea0000300000 */
[----:B------:R-:W-:-:S04]  /*ba40*/  HFMA2 R3, -RZ, RZ, 0, 0 ;  /* 0x00000000ff037431 */ /* 0x000fc800000001ff */
[----:B------:R-:W-:Y:S05]  /*ba50*/  RET.REL.NODEC R2 `(_ZN7cutlass13device_kernelINS_4gemm6kernel13GemmUniversalIN4cute5tupleIJiiiiEEENS1_10collective13CollectiveMmaINS1_35MainloopSm100TmaUmmaWarpSpecializedILi72ELi2ELi4ENS5_IJNS4_1CILi2EEENSA_ILi1EEESC_EEEEENS5_IJNSA_ILi128EEENSA_ILi64EEENSA_ILi32EEEEEEaNS5_IJlSC_lEEEaSJ_NS4_8TiledMMAINS4_8MMA_AtomIJNS4_21SM100_MMA_S8_2x1SM_SSIaaiLi128ELi64ELNS4_4UMMA5MajorE0ELSO_0ELNSN_8SaturateE0EEEEEENS4_6LayoutINS5_IJSC_SC_SC_EEENS5_IJNSA_ILi0EEESU_SU_EEEEENS5_IJNS4_10UnderscoreESX_SX_EEEEENS4_18SM100_TMA_2SM_LOADENS4_14ComposedLayoutINS4_7SwizzleILi1ELi4ELi3EEENS4_18smem_ptr_flag_bitsILi8EEENSS_INS5_IJNSA_ILi8EEESH_EEENS5_IJSH_SC_EEEEEEEvNS4_8identityES10_S1A_vS1B_EENS_8epilogue10collective18CollectiveEpilogueINS1D_23Sm100TmaWarpSpecializedILi1ELi1ELi32ELb0ELb0EEEJNS5_IJSG_SG_SH_EEENS5_IJNSS_ISG_SC_EES1J_EEEaSJ_aSJ_NS1D_6fusion15FusionCallbacksIS1H_NS1L_17LinearCombinationIaiaiLNS_15FloatRoundStyleE2EEES1I_S1K_JEEENS4_5SM1004TMEM4LOAD26SM100_TMEM_LOAD_32dp32b32xENS4_13SM90_TMA_LOADENS11_INS12_ILi2ELi4ELi3EEES15_NSS_INS5_IJS16_SG_EEENS5_IJSG_SC_EEEEEEENS4_39AutoVectorizingCopyWithAssumedAlignmentILi128EEENS4_14SM90_TMA_STOREES20_S22_S22_EEEvvEEEEvNT_6ParamsE) ;  /* 0xffffff4402687950 */ /* 0x000fea0003c3ffff */
.L_x_353:
[----:B------:R-:W-:-:S00]  /*ba60*/  BRA `(.L_x_353) ;  /* 0xfffffffc00fc7947 */ /* 0x000fc0000383ffff */
[----:B------:R-:W-:-:S00]  /*ba70*/  NOP ;  /* 0x0000000000007918 */ /* 0x000fc00000000000 */
        /* <DEDUP_REMOVED lines=8> */
.L_x_354:


//--------------------- .nv.global.init           --------------------------
	.section	.nv.global.init,"aw",@progbits
.nv.global.init:
	.type		$str$27,@object
	.size		$str$27,($str$28 - $str$27)
$str$27:
        /*0000*/ 	.byte	0x28, 0x61, 0x64, 0x64, 0x72, 0x65, 0x73, 0x73, 0x20, 0x26, 0x20, 0x6d, 0x61, 0x73, 0x6b, 0x29
        /*0010*/ 	.byte	0x20, 0x3d, 0x3d, 0x20, 0x30, 0x00
	.type		$str$28,@object
	.size		$str$28,($str$26 - $str$28)
$str$28:
        /*0016*/ 	.byte	0x2f, 0x74, 0x6d, 0x70, 0x2f, 0x63, 0x75, 0x74, 0x6c, 0x61, 0x73, 0x73, 0x5f, 0x73, 0x77, 0x65
        /*0026*/ 	.byte	0x65, 0x70, 0x5f, 0x73, 0x72, 0x63, 0x2f, 0x69, 0x6e, 0x63, 0x6c, 0x75, 0x64, 0x65, 0x2f, 0x63
        /*0036*/ 	.byte	0x75, 0x74, 0x65, 0x2f, 0x70, 0x6f, 0x69, 0x6e, 0x74, 0x65, 0x72, 0x5f, 0x66, 0x6c, 0x61, 0x67
        /*0046*/ 	.byte	0x67, 0x65, 0x64, 0x2e, 0x68, 0x70, 0x70, 0x00
	.type		$str$26,@object
	.size		$str$26,($str$25 - $str$26)
$str$26:
        /*004e*/ 	.byte	0x2f, 0x74, 0x6d, 0x70, 0x2f, 0x63, 0x75, 0x74, 0x6c, 0x61, 0x73, 0x73, 0x5f, 0x73, 0x77, 0x65
        /*005e*/ 	.byte	0x65, 0x70, 0x5f, 0x73, 0x72, 0x63, 0x2f, 0x69, 0x6e, 0x63, 0x6c, 0x75, 0x64, 0x65, 0x2f, 0x63
        /*006e*/ 	.byte	0x75, 0x74, 0x65, 0x2f, 0x61, 0x74, 0x6f, 0x6d, 0x2f, 0x63, 0x6f, 0x70, 0x79, 0x5f, 0x74, 0x72
        /*007e*/ 	.byte	0x61, 0x69, 0x74, 0x73, 0x5f, 0x73, 0x6d, 0x31, 0x30, 0x30, 0x2e, 0x68, 0x70, 0x70, 0x00
	.type		$str$25,@object
	.size		$str$25,(__unnamed_1 - $str$25)
$str$25:
        /*008d*/ 	.byte	0x28, 0x28, 0x75, 0x69, 0x6e, 0x74, 0x33, 0x32, 0x5f, 0x74, 0x28, 0x74, 0x68, 0x72, 0x65, 0x61
        /*009d*/ 	.byte	0x64, 0x49, 0x64, 0x78, 0x2e, 0x78, 0x29, 0x20, 0x2f, 0x20, 0x33, 0x32, 0x29, 0x20, 0x25, 0x20
        /*00ad*/ 	.byte	0x34, 0x29, 0x20, 0x3d, 0x3d, 0x20, 0x28, 0x28, 0x28, 0x74, 0x6d, 0x65, 0x6d, 0x5f, 0x61, 0x64
        /*00bd*/ 	.byte	0x64, 0x72, 0x20, 0x3e, 0x3e, 0x20, 0x31, 0x36, 0x29, 0x20, 0x2f, 0x20, 0x33, 0x32, 0x29, 0x20
        /*00cd*/ 	.byte	0x25, 0x20, 0x34, 0x29, 0x00
	.type		__unnamed_1,@object
	.size		__unnamed_1,(__unnamed_2 - __unnamed_1)
__unnamed_1:
        /*00d2*/ 	.byte	0x61, 0x75, 0x74, 0x6f, 0x20, 0x63, 0x75, 0x74, 0x65, 0x3a, 0x3a, 0x61, 0x73, 0x5f, 0x70, 0x6f
        /* <DEDUP_REMOVED lines=24> */
        /*0262*/ 	.byte	0x00
	.type		__unnamed_2,@object
	.size		__unnamed_2,(.L_2 - __unnamed_2)
__unnamed_2:
        /* <DEDUP_REMOVED lines=41> */
.L_2:


//--------------------- .nv.shared._ZN7cutlass13device_kernelINS_4gemm6kernel13GemmUniversalIN4cute5tupleIJiiiiEEENS1_10collective13CollectiveMmaINS1_35MainloopSm100TmaUmmaWarpSpecializedILi72ELi2ELi4ENS5_IJNS4_1CILi2EEENSA_ILi1EEESC_EEEEENS5_IJNSA_ILi128EEENSA_ILi64EEENSA_ILi32EEEEEEaNS5_IJlSC_lEEEaSJ_NS4_8TiledMMAINS4_8MMA_AtomIJNS4_21SM100_MMA_S8_2x1SM_SSIaaiLi128ELi64ELNS4_4UMMA5MajorE0ELSO_0ELNSN_8SaturateE0EEEEEENS4_6LayoutINS5_IJSC_SC_SC_EEENS5_IJNSA_ILi0EEESU_SU_EEEEENS5_IJNS4_10UnderscoreESX_SX_EEEEENS4_18SM100_TMA_2SM_LOADENS4_14ComposedLayoutINS4_7SwizzleILi1ELi4ELi3EEENS4_18smem_ptr_flag_bitsILi8EEENSS_INS5_IJNSA_ILi8EEESH_EEENS5_IJSH_SC_EEEEEEEvNS4_8identityES10_S1A_vS1B_EENS_8epilogue10collective18CollectiveEpilogueINS1D_23Sm100TmaWarpSpecializedILi1ELi1ELi32ELb0ELb0EEEJNS5_IJSG_SG_SH_EEENS5_IJNSS_ISG_SC_EES1J_EEEaSJ_aSJ_NS1D_6fusion15FusionCallbacksIS1H_NS1L_17LinearCombinationIaiaiLNS_15FloatRoundStyleE2EEES1I_S1K_JEEENS4_5SM1004TMEM4LOAD26SM100_TMEM_LOAD_32dp32b32xENS4_13SM90_TMA_LOADENS11_INS12_ILi2ELi4ELi3EEES15_NSS_INS5_IJS16_SG_EEENS5_IJSG_SC_EEEEEEENS4_39AutoVectorizingCopyWithAssumedAlignmentILi128EEENS4_14SM90_TMA_STOREES20_S22_S22_EEEvvEEEEvNT_6ParamsE --------------------------
	.section	.nv.shared._ZN7cutlass13device_kernelINS_4gemm6kernel13GemmUniversalIN4cute5tupleIJiiiiEEENS1_10collective13CollectiveMmaINS1_35MainloopSm100TmaUmmaWarpSpecializedILi72ELi2ELi4ENS5_IJNS4_1CILi2EEENSA_ILi1EEESC_EEEEENS5_IJNSA_ILi128EEENSA_ILi64EEENSA_ILi32EEEEEEaNS5_IJlSC_lEEEaSJ_NS4_8TiledMMAINS4_8MMA_AtomIJNS4_21SM100_MMA_S8_2x1SM_SSIaaiLi128ELi64ELNS4_4UMMA5MajorE0ELSO_0ELNSN_8SaturateE0EEEEEENS4_6LayoutINS5_IJSC_SC_SC_EEENS5_IJNSA_ILi0EEESU_SU_EEEEENS5_IJNS4_10UnderscoreESX_SX_EEEEENS4_18SM100_TMA_2SM_LOADENS4_14ComposedLayoutINS4_7SwizzleILi1ELi4ELi3EEENS4_18smem_ptr_flag_bitsILi8EEENSS_INS5_IJNSA_ILi8EEESH_EEENS5_IJSH_SC_EEEEEEEvNS4_8identityES10_S1A_vS1B_EENS_8epilogue10collective18CollectiveEpilogueINS1D_23Sm100TmaWarpSpecializedILi1ELi1ELi32ELb0ELb0EEEJNS5_IJSG_SG_SH_EEENS5_IJNSS_ISG_SC_EES1J_EEEaSJ_aSJ_NS1D_6fusion15FusionCallbacksIS1H_NS1L_17LinearCombinationIaiaiLNS_15FloatRoundStyleE2EEES1I_S1K_JEEENS4_5SM1004TMEM4LOAD26SM100_TMEM_LOAD_32dp32b32xENS4_13SM90_TMA_LOADENS11_INS12_ILi2ELi4ELi3EEES15_NSS_INS5_IJS16_SG_EEENS5_IJSG_SC_EEEEEEENS4_39AutoVectorizingCopyWithAssumedAlignmentILi128EEENS4_14SM90_TMA_STOREES20_S22_S22_EEEvvEEEEvNT_6ParamsE,"aw",@nobits
	.sectionflags	@""
	.align	16
	.zero		1024


//--------------------- .nv.shared.reserved.0     --------------------------
	.section	.nv.shared.reserved.0,"aw",@nobits
	.weak		__nv_reservedSMEM_offset_0_alias
	.size		__nv_reservedSMEM_offset_0_alias, 0, 64
	.other		__nv_reservedSMEM_offset_0_alias,@"STO_CUDA_RESERVED_SHARED STV_DEFAULT"
__nv_reservedSMEM_offset_0_alias:
	.zero		0
.nv.shared.reserved.0:
	.zero		64
	.weak		__nv_reservedSMEM_tcgen05_partition
	.type		__nv_reservedSMEM_tcgen05_partition,@object
	.size		__nv_reservedSMEM_tcgen05_partition,(.L_0 - __nv_reservedSMEM_tcgen05_partition)
__nv_reservedSMEM_tcgen05_partition:
	.zero		32
.L_0:


//--------------------- .nv.global                --------------------------
	.section	.nv.global,"aw",@nobits
.nv.global:
	.type		_ZN40_INTERNAL_4350ea19_4_k_cu_7af2559b_250344cute1_E,@object
	.size		_ZN40_INTERNAL_4350ea19_4_k_cu_7af2559b_250344cute1_E,(_ZN40_INTERNAL_4350ea19_4_k_cu_7af2559b_250344cuda3std3__45__cpo6cbeginE - _ZN40_INTERNAL_4350ea19_4_k_cu_7af2559b_250344cute1_E)
_ZN40_INTERNAL_4350ea19_4_k_cu_7af2559b_250344cute1_E:
	.zero		1
	.type		_ZN40_INTERNAL_4350ea19_4_k_cu_7af2559b_250344cuda3std3__45__cpo6cbeginE,@object
	.size		_ZN40_INTERNAL_4350ea19_4_k_cu_7af2559b_250344cuda3std3__45__cpo6cbeginE,(_ZN40_INTERNAL_4350ea19_4_k_cu_7af2559b_250344cuda3std3__48in_placeE - _ZN40_INTERNAL_4350ea19_4_k_cu_7af2559b_250344cuda3std3__45__cpo6cbeginE)
_ZN40_INTERNAL_4350ea19_4_k_cu_7af2559b_250344cuda3std3__45__cpo6cbeginE:
	.zero		1
	.type		_ZN40_INTERNAL_4350ea19_4_k_cu_7af2559b_250344cuda3std3__48in_placeE,@object
	.size		_ZN40_INTERNAL_4350ea19_4_k_cu_7af2559b_250344cuda3std3__48in_placeE,(_ZN40_INTERNAL_4350ea19_4_k_cu_7af2559b_250344cuda3std6ranges3__45__cpo9iter_moveE - _ZN40_INTERNAL_4350ea19_4_k_cu_7af2559b_250344cuda3std3__48in_placeE)
_ZN40_INTERNAL_4350ea19_4_k_cu_7af2559b_250344cuda3std3__48in_placeE:
	.zero		1
	.type		_ZN40_INTERNAL_4350ea19_4_k_cu_7af2559b_250344cuda3std6ranges3__45__cpo9iter_moveE,@object
	.size		_ZN40_INTERNAL_4350ea19_4_k_cu_7af2559b_250344cuda3std6ranges3__45__cpo9iter_moveE,(_ZN40_INTERNAL_4350ea19_4_k_cu_7af2559b_250344cuda3std3__45__cpo5beginE - _ZN40_INTERNAL_4350ea19_4_k_cu_7af2559b_250344cuda3std6ranges3__45__cpo9iter_moveE)
_ZN40_INTERNAL_4350ea19_4_k_cu_7af2559b_250344cuda3std6ranges3__45__cpo9iter_moveE:
	.zero		1
	.type		_ZN40_INTERNAL_4350ea19_4_k_cu_7af2559b_250344cuda3std3__45__cpo5beginE,@object
	.size		_ZN40_INTERNAL_4350ea19_4_k_cu_7af2559b_250344cuda3std3__45__cpo5beginE,(_ZN40_INTERNAL_4350ea19_4_k_cu_7af2559b_250344cuda3std3__442_GLOBAL__N__4350ea19_4_k_cu_7af2559b_250346ignoreE - _ZN40_INTERNAL_4350ea19_4_k_cu_7af2559b_250344cuda3std3__45__cpo5beginE)
_ZN40_INTERNAL_4350ea19_4_k_cu_7af2559b_250344cuda3std3__45__cpo5beginE:
	.zero		1
	.type		_ZN40_INTERNAL_4350ea19_4_k_cu_7af2559b_250344cuda3std3__442_GLOBAL__N__4350ea19_4_k_cu_7af2559b_250346ignoreE,@object
	.size		_ZN40_INTERNAL_4350ea19_4_k_cu_7af2559b_250344cuda3std3__442_GLOBAL__N__4350ea19_4_k_cu_7af2559b_250346ignoreE,(_ZN40_INTERNAL_4350ea19_4_k_cu_7af2559b_250344cute7productE - _ZN40_INTERNAL_4350ea19_4_k_cu_7af2559b_250344cuda3std3__442_GLOBAL__N__4350ea19_4_k_cu_7af2559b_250346ignoreE)
_ZN40_INTERNAL_4350ea19_4_k_cu_7af2559b_250344cuda3std3__442_GLOBAL__N__4350ea19_4_k_cu_7af2559b_250346ignoreE:
	.zero		1
	.type		_ZN40_INTERNAL_4350ea19_4_k_cu_7af2559b_250344cute7productE,@object
	.size		_ZN40_INTERNAL_4350ea19_4_k_cu_7af2559b_250344cute7productE,(_ZN40_INTERNAL_4350ea19_4_k_cu_7af2559b_250344cuda3std3__45__cpo3endE - _ZN40_INTERNAL_4350ea19_4_k_cu_7af2559b_250344cute7productE)
_ZN40_INTERNAL_4350ea19_4_k_cu_7af2559b_250344cute7productE:
	.zero		1
	.type		_ZN40_INTERNAL_4350ea19_4_k_cu_7af2559b_250344cuda3std3__45__cpo3endE,@object
	.size		_ZN40_INTERNAL_4350ea19_4_k_cu_7af2559b_250344cuda3std3__45__cpo3endE,(_ZN40_INTERNAL_4350ea19_4_k_cu_7af2559b_250344cuda3std3__419piecewise_constructE - _ZN40_INTERNAL_4350ea19_4_k_cu_7af2559b_250344cuda3std3__45__cpo3endE)
_ZN40_INTERNAL_4350ea19_4_k_cu_7af2559b_250344cuda3std3__45__cpo3endE:
	.zero		1
	.type		_ZN40_INTERNAL_4350ea19_4_k_cu_7af2559b_250344cuda3std3__419piecewise_constructE,@object
	.size		_ZN40_INTERNAL_4350ea19_4_k_cu_7af2559b_250344cuda3std3__419piecewise_constructE,(_ZN40_INTERNAL_4350ea19_4_k_cu_7af2559b_250344cuda3std3__45__cpo4cendE - _ZN40_INTERNAL_4350ea19_4_k_cu_7af2559b_250344cuda3std3__419piecewise_constructE)
_ZN40_INTERNAL_4350ea19_4_k_cu_7af2559b_250344cuda3std3__419piecewise_constructE:
	.zero		1
	.type		_ZN40_INTERNAL_4350ea19_4_k_cu_7af2559b_250344cuda3std3__45__cpo4cendE,@object
	.size		_ZN40_INTERNAL_4350ea19_4_k_cu_7af2559b_250344cuda3std3__45__cpo4cendE,(_ZN40_INTERNAL_4350ea19_4_k_cu_7af2559b_250344cuda3std6ranges3__45__cpo4swapE - _ZN40_INTERNAL_4350ea19_4_k_cu_7af2559b_250344cuda3std3__45__cpo4cendE)
_ZN40_INTERNAL_4350ea19_4_k_cu_7af2559b_250344cuda3std3__45__cpo4cendE:
	.zero		1
	.type		_ZN40_INTERNAL_4350ea19_4_k_cu_7af2559b_250344cuda3std6ranges3__45__cpo4swapE,@object
	.size		_ZN40_INTERNAL_4350ea19_4_k_cu_7af2559b_250344cuda3std6ranges3__45__cpo4swapE,(.L_10 - _ZN40_INTERNAL_4350ea19_4_k_cu_7af2559b_250344cuda3std6ranges3__45__cpo4swapE)
_ZN40_INTERNAL_4350ea19_4_k_cu_7af2559b_250344cuda3std6ranges3__45__cpo4swapE:
	.zero		1
.L_10:


//--------------------- .nv.constant0._ZN7cutlass13device_kernelINS_4gemm6kernel13GemmUniversalIN4cute5tupleIJiiiiEEENS1_10collective13CollectiveMmaINS1_35MainloopSm100TmaUmmaWarpSpecializedILi72ELi2ELi4ENS5_IJNS4_1CILi2EEENSA_ILi1EEESC_EEEEENS5_IJNSA_ILi128EEENSA_ILi64EEENSA_ILi32EEEEEEaNS5_IJlSC_lEEEaSJ_NS4_8TiledMMAINS4_8MMA_AtomIJNS4_21SM100_MMA_S8_2x1SM_SSIaaiLi128ELi64ELNS4_4UMMA5MajorE0ELSO_0ELNSN_8SaturateE0EEEEEENS4_6LayoutINS5_IJSC_SC_SC_EEENS5_IJNSA_ILi0EEESU_SU_EEEEENS5_IJNS4_10UnderscoreESX_SX_EEEEENS4_18SM100_TMA_2SM_LOADENS4_14ComposedLayoutINS4_7SwizzleILi1ELi4ELi3EEENS4_18smem_ptr_flag_bitsILi8EEENSS_INS5_IJNSA_ILi8EEESH_EEENS5_IJSH_SC_EEEEEEEvNS4_8identityES10_S1A_vS1B_EENS_8epilogue10collective18CollectiveEpilogueINS1D_23Sm100TmaWarpSpecializedILi1ELi1ELi32ELb0ELb0EEEJNS5_IJSG_SG_SH_EEENS5_IJNSS_ISG_SC_EES1J_EEEaSJ_aSJ_NS1D_6fusion15FusionCallbacksIS1H_NS1L_17LinearCombinationIaiaiLNS_15FloatRoundStyleE2EEES1I_S1K_JEEENS4_5SM1004TMEM4LOAD26SM100_TMEM_LOAD_32dp32b32xENS4_13SM90_TMA_LOADENS11_INS12_ILi2ELi4ELi3EEES15_NSS_INS5_IJS16_SG_EEENS5_IJSG_SC_EEEEEEENS4_39AutoVectorizingCopyWithAssumedAlignmentILi128EEENS4_14SM90_TMA_STOREES20_S22_S22_EEEvvEEEEvNT_6ParamsE --------------------------
	.section	.nv.constant0._ZN7cutlass13device_kernelINS_4gemm6kernel13GemmUniversalIN4cute5tupleIJiiiiEEENS1_10collective13CollectiveMmaINS1_35MainloopSm100TmaUmmaWarpSpecializedILi72ELi2ELi4ENS5_IJNS4_1CILi2EEENSA_ILi1EEESC_EEEEENS5_IJNSA_ILi128EEENSA_ILi64EEENSA_ILi32EEEEEEaNS5_IJlSC_lEEEaSJ_NS4_8TiledMMAINS4_8MMA_AtomIJNS4_21SM100_MMA_S8_2x1SM_SSIaaiLi128ELi64ELNS4_4UMMA5MajorE0ELSO_0ELNSN_8SaturateE0EEEEEENS4_6LayoutINS5_IJSC_SC_SC_EEENS5_IJNSA_ILi0EEESU_SU_EEEEENS5_IJNS4_10UnderscoreESX_SX_EEEEENS4_18SM100_TMA_2SM_LOADENS4_14ComposedLayoutINS4_7SwizzleILi1ELi4ELi3EEENS4_18smem_ptr_flag_bitsILi8EEENSS_INS5_IJNSA_ILi8EEESH_EEENS5_IJSH_SC_EEEEEEEvNS4_8identityES10_S1A_vS1B_EENS_8epilogue10collective18CollectiveEpilogueINS1D_23Sm100TmaWarpSpecializedILi1ELi1ELi32ELb0ELb0EEEJNS5_IJSG_SG_SH_EEENS5_IJNSS_ISG_SC_EES1J_EEEaSJ_aSJ_NS1D_6fusion15FusionCallbacksIS1H_NS1L_17LinearCombinationIaiaiLNS_15FloatRoundStyleE2EEES1I_S1K_JEEENS4_5SM1004TMEM4LOAD26SM100_TMEM_LOAD_32dp32b32xENS4_13SM90_TMA_LOADENS11_INS12_ILi2ELi4ELi3EEES15_NSS_INS5_IJS16_SG_EEENS5_IJSG_SC_EEEEEEENS4_39AutoVectorizingCopyWithAssumedAlignmentILi128EEENS4_14SM90_TMA_STOREES20_S22_S22_EEEvvEEEEvNT_6ParamsE,"a",@progbits
	.sectionflags	@""
	.align	4
.nv.constant0._ZN7cutlass13device_kernelINS_4gemm6kernel13GemmUniversalIN4cute5tupleIJiiiiEEENS1_10collective13CollectiveMmaINS1_35MainloopSm100TmaUmmaWarpSpecializedILi72ELi2ELi4ENS5_IJNS4_1CILi2EEENSA_ILi1EEESC_EEEEENS5_IJNSA_ILi128EEENSA_ILi64EEENSA_ILi32EEEEEEaNS5_IJlSC_lEEEaSJ_NS4_8TiledMMAINS4_8MMA_AtomIJNS4_21SM100_MMA_S8_2x1SM_SSIaaiLi128ELi64ELNS4_4UMMA5MajorE0ELSO_0ELNSN_8SaturateE0EEEEEENS4_6LayoutINS5_IJSC_SC_SC_EEENS5_IJNSA_ILi0EEESU_SU_EEEEENS5_IJNS4_10UnderscoreESX_SX_EEEEENS4_18SM100_TMA_2SM_LOADENS4_14ComposedLayoutINS4_7SwizzleILi1ELi4ELi3EEENS4_18smem_ptr_flag_bitsILi8EEENSS_INS5_IJNSA_ILi8EEESH_EEENS5_IJSH_SC_EEEEEEEvNS4_8identityES10_S1A_vS1B_EENS_8epilogue10collective18CollectiveEpilogueINS1D_23Sm100TmaWarpSpecializedILi1ELi1ELi32ELb0ELb0EEEJNS5_IJSG_SG_SH_EEENS5_IJNSS_ISG_SC_EES1J_EEEaSJ_aSJ_NS1D_6fusion15FusionCallbacksIS1H_NS1L_17LinearCombinationIaiaiLNS_15FloatRoundStyleE2EEES1I_S1K_JEEENS4_5SM1004TMEM4LOAD26SM100_TMEM_LOAD_32dp32b32xENS4_13SM90_TMA_LOADENS11_INS12_ILi2ELi4ELi3EEES15_NSS_INS5_IJS16_SG_EEENS5_IJSG_SC_EEEEEEENS4_39AutoVectorizingCopyWithAssumedAlignmentILi128EEENS4_14SM90_TMA_STOREES20_S22_S22_EEEvvEEEEvNT_6ParamsE:
	.zero		2944


//--------------------- SYMBOLS --------------------------

	.type		.nv.reservedSmem.offset0,@object
	.size		.nv.reservedSmem.offset0,0x4
	.type		.nv.reservedSmem.cap,@object
	.size		.nv.reservedSmem.cap,0x4
	.type		__assertfail,@function
